	.headerflags	@"EF_CUDA_TEXMODE_UNIFIED EF_CUDA_64BIT_ADDRESS EF_CUDA_ACCELERATORS EF_CUDA_SM90 EF_CUDA_VIRTUAL_SM(EF_CUDA_SM90)"
	.elftype	@"ET_EXEC"


//--------------------- .nv.info                  --------------------------
	.section	.nv.info,"",@"SHT_CUDA_INFO"
	.align	4


	//----- nvinfo : EIATTR_REGCOUNT
	.align		4
        /*0000*/ 	.byte	0x04, 0x2f
        /*0002*/ 	.short	(.L_1 - .L_0)
	.align		4
.L_0:
        /*0004*/ 	.word	index@(triton_per_fused_native_group_norm_7)
        /*0008*/ 	.word	0x00000020


	//----- nvinfo : EIATTR_MIN_STACK_SIZE
	.align		4
.L_1:
        /*000c*/ 	.byte	0x04, 0x12
        /*000e*/ 	.short	(.L_3 - .L_2)
	.align		4
.L_2:
        /*0010*/ 	.word	index@(triton_per_fused_native_group_norm_7)
        /*0014*/ 	.word	0x00000000


	//----- nvinfo : EIATTR_FRAME_SIZE
	.align		4
.L_3:
        /*0018*/ 	.byte	0x04, 0x11
        /*001a*/ 	.short	(.L_5 - .L_4)
	.align		4
.L_4:
        /*001c*/ 	.word	index@(triton_per_fused_native_group_norm_7)
        /*0020*/ 	.word	0x00000000


	//----- nvinfo : EIATTR_MIN_STACK_SIZE
	.align		4
.L_5:
        /*0024*/ 	.byte	0x04, 0x12
        /*0026*/ 	.short	(.L_7 - .L_6)
	.align		4
.L_6:
        /*0028*/ 	.word	index@(triton_per_fused_native_group_norm_7)
        /*002c*/ 	.word	0x00000000
.L_7:


//--------------------- .nv.info.triton_per_fused_native_group_norm_7 --------------------------
	.section	.nv.info.triton_per_fused_native_group_norm_7,"",@"SHT_CUDA_INFO"
	.sectionflags	@""
	.align	4


	//----- nvinfo : EIATTR_CUDA_API_VERSION
	.align		4
        /*0000*/ 	.byte	0x04, 0x37
        /*0002*/ 	.short	(.L_9 - .L_8)
.L_8:
        /*0004*/ 	.word	0x0000007c


	//----- nvinfo : EIATTR_KPARAM_INFO
	.align		4
.L_9:
        /*0008*/ 	.byte	0x04, 0x17
        /*000a*/ 	.short	(.L_11 - .L_10)
.L_10:
        /*000c*/ 	.word	0x00000000
        /*0010*/ 	.short	0x0007
        /*0012*/ 	.short	0x0034
        /*0014*/ 	.byte	0x00, 0xf0, 0x11, 0x00


	//----- nvinfo : EIATTR_KPARAM_INFO
	.align		4
.L_11:
        /*0018*/ 	.byte	0x04, 0x17
        /*001a*/ 	.short	(.L_13 - .L_12)
.L_12:
        /*001c*/ 	.word	0x00000000
        /*0020*/ 	.short	0x0006
        /*0022*/ 	.short	0x0030
        /*0024*/ 	.byte	0x00, 0xf0, 0x11, 0x00


	//----- nvinfo : EIATTR_KPARAM_INFO
	.align		4
.L_13:
        /*0028*/ 	.byte	0x04, 0x17
        /*002a*/ 	.short	(.L_15 - .L_14)
.L_14:
        /*002c*/ 	.word	0x00000000
        /*0030*/ 	.short	0x0005
        /*0032*/ 	.short	0x0028
        /*0034*/ 	.byte	0x00, 0xf4, 0x21, 0x00


	//----- nvinfo : EIATTR_KPARAM_INFO
	.align		4
.L_15:
        /*0038*/ 	.byte	0x04, 0x17
        /*003a*/ 	.short	(.L_17 - .L_16)
.L_16:
        /*003c*/ 	.word	0x00000000
        /*0040*/ 	.short	0x0004
        /*0042*/ 	.short	0x0020
        /*0044*/ 	.byte	0x00, 0xf4, 0x21, 0x00


	//----- nvinfo : EIATTR_KPARAM_INFO
	.align		4
.L_17:
        /*0048*/ 	.byte	0x04, 0x17
        /*004a*/ 	.short	(.L_19 - .L_18)
.L_18:
        /*004c*/ 	.word	0x00000000
        /*0050*/ 	.short	0x0003
        /*0052*/ 	.short	0x0018
        /*0054*/ 	.byte	0x00, 0xf4, 0x21, 0x00


	//----- nvinfo : EIATTR_KPARAM_INFO
	.align		4
.L_19:
        /*0058*/ 	.byte	0x04, 0x17
        /*005a*/ 	.short	(.L_21 - .L_20)
.L_20:
        /*005c*/ 	.word	0x00000000
        /*0060*/ 	.short	0x0002
        /*0062*/ 	.short	0x0010
        /*0064*/ 	.byte	0x00, 0xf4, 0x21, 0x00


	//----- nvinfo : EIATTR_KPARAM_INFO
	.align		4
.L_21:
        /*0068*/ 	.byte	0x04, 0x17
        /*006a*/ 	.short	(.L_23 - .L_22)
.L_22:
        /*006c*/ 	.word	0x00000000
        /*0070*/ 	.short	0x0001
        /*0072*/ 	.short	0x0008
        /*0074*/ 	.byte	0x00, 0xf4, 0x21, 0x00


	//----- nvinfo : EIATTR_KPARAM_INFO
	.align		4
.L_23:
        /*0078*/ 	.byte	0x04, 0x17
        /*007a*/ 	.short	(.L_25 - .L_24)
.L_24:
        /*007c*/ 	.word	0x00000000
        /*0080*/ 	.short	0x0000
        /*0082*/ 	.short	0x0000
        /*0084*/ 	.byte	0x00, 0xf4, 0x21, 0x00


	//----- nvinfo : EIATTR_SPARSE_MMA_MASK
	.align		4
.L_25:
        /*0088*/ 	.byte	0x03, 0x50
        /*008a*/ 	.short	0x0000


	//----- nvinfo : EIATTR_MAXREG_COUNT
	.align		4
        /*008c*/ 	.byte	0x03, 0x1b
        /*008e*/ 	.short	0x00ff


	//----- nvinfo : EIATTR_COOP_GROUP_MASK_REGIDS
	.align		4
        /*0090*/ 	.byte	0x04, 0x29
        /*0092*/ 	.short	(.L_27 - .L_26)


	//   ....[0]....
.L_26:
        /*0094*/ 	.word	0xffffffff


	//   ....[1]....
        /*0098*/ 	.word	0xffffffff


	//   ....[2]....
        /*009c*/ 	.word	0xffffffff


	//   ....[3]....
        /*00a0*/ 	.word	0xffffffff


	//   ....[4]....
        /*00a4*/ 	.word	0xffffffff


	//   ....[5]....
        /*00a8*/ 	.word	0xffffffff


	//   ....[6]....
        /*00ac*/ 	.word	0xffffffff


	//   ....[7]....
        /*00b0*/ 	.word	0xffffffff


	//   ....[8]....
        /*00b4*/ 	.word	0xffffffff


	//   ....[9]....
        /*00b8*/ 	.word	0xffffffff


	//   ....[10]....
        /*00bc*/ 	.word	0xffffffff


	//   ....[11]....
        /*00c0*/ 	.word	0xffffffff


	//   ....[12]....
        /*00c4*/ 	.word	0xffffffff


	//   ....[13]....
        /*00c8*/ 	.word	0xffffffff


	//   ....[14]....
        /*00cc*/ 	.word	0xffffffff


	//   ....[15]....
        /*00d0*/ 	.word	0xffffffff


	//   ....[16]....
        /*00d4*/ 	.word	0xffffffff


	//   ....[17]....
        /*00d8*/ 	.word	0xffffffff


	//   ....[18]....
        /*00dc*/ 	.word	0xffffffff


	//   ....[19]....
        /*00e0*/ 	.word	0xffffffff


	//   ....[20]....
        /*00e4*/ 	.word	0xffffffff


	//   ....[21]....
        /*00e8*/ 	.word	0xffffffff


	//   ....[22]....
        /*00ec*/ 	.word	0xffffffff


	//   ....[23]....
        /*00f0*/ 	.word	0xffffffff


	//   ....[24]....
        /*00f4*/ 	.word	0xffffffff


	//   ....[25]....
        /*00f8*/ 	.word	0xffffffff


	//   ....[26]....
        /*00fc*/ 	.word	0xffffffff


	//   ....[27]....
        /*0100*/ 	.word	0xffffffff


	//   ....[28]....
        /*0104*/ 	.word	0xffffffff


	//   ....[29]....
        /*0108*/ 	.word	0xffffffff


	//   ....[30]....
        /*010c*/ 	.word	0xffffffff


	//   ....[31]....
        /*0110*/ 	.word	0xffffffff


	//   ....[32]....
        /*0114*/ 	.word	0xffffffff


	//   ....[33]....
        /*0118*/ 	.word	0xffffffff


	//   ....[34]....
        /*011c*/ 	.word	0xffffffff


	//   ....[35]....
        /*0120*/ 	.word	0xffffffff


	//   ....[36]....
        /*0124*/ 	.word	0xffffffff


	//   ....[37]....
        /*0128*/ 	.word	0xffffffff


	//   ....[38]....
        /*012c*/ 	.word	0xffffffff


	//   ....[39]....
        /*0130*/ 	.word	0xffffffff


	//   ....[40]....
        /*0134*/ 	.word	0xffffffff


	//   ....[41]....
        /*0138*/ 	.word	0xffffffff


	//   ....[42]....
        /*013c*/ 	.word	0xffffffff


	//   ....[43]....
        /*0140*/ 	.word	0xffffffff


	//   ....[44]....
        /*0144*/ 	.word	0xffffffff


	//   ....[45]....
        /*0148*/ 	.word	0xffffffff


	//   ....[46]....
        /*014c*/ 	.word	0xffffffff


	//   ....[47]....
        /*0150*/ 	.word	0xffffffff


	//   ....[48]....
        /*0154*/ 	.word	0xffffffff


	//   ....[49]....
        /*0158*/ 	.word	0xffffffff


	//   ....[50]....
        /*015c*/ 	.word	0xffffffff


	//   ....[51]....
        /*0160*/ 	.word	0xffffffff


	//   ....[52]....
        /*0164*/ 	.word	0xffffffff


	//   ....[53]....
        /*0168*/ 	.word	0xffffffff


	//----- nvinfo : EIATTR_COOP_GROUP_INSTR_OFFSETS
	.align		4
.L_27:
        /*016c*/ 	.byte	0x04, 0x28
        /*016e*/ 	.short	(.L_29 - .L_28)


	//   ....[0]....
.L_28:
        /*0170*/ 	.word	0x00000270


	//   ....[1]....
        /*0174*/ 	.word	0x000002c0


	//   ....[2]....
        /*0178*/ 	.word	0x000002f0


	//   ....[3]....
        /*017c*/ 	.word	0x00000330


	//   ....[4]....
        /*0180*/ 	.word	0x000003e0


	//   ....[5]....
        /*0184*/ 	.word	0x000004c0


	//   ....[6]....
        /*0188*/ 	.word	0x00000500


	//   ....[7]....
        /*018c*/ 	.word	0x00000520


	//   ....[8]....
        /*0190*/ 	.word	0x00000540


	//   ....[9]....
        /*0194*/ 	.word	0x000005e0


	//   ....[10]....
        /*0198*/ 	.word	0x000006a0


	//   ....[11]....
        /*019c*/ 	.word	0x00000700


	//   ....[12]....
        /*01a0*/ 	.word	0x000007b0


	//   ....[13]....
        /*01a4*/ 	.word	0x000007e0


	//   ....[14]....
        /*01a8*/ 	.word	0x00000890


	//   ....[15]....
        /*01ac*/ 	.word	0x00000920


	//   ....[16]....
        /*01b0*/ 	.word	0x00000980


	//   ....[17]....
        /*01b4*/ 	.word	0x00000a60


	//   ....[18]....
        /*01b8*/ 	.word	0x00000a90


	//   ....[19]....
        /*01bc*/ 	.word	0x00000ae0


	//   ....[20]....
        /*01c0*/ 	.word	0x00000b60


	//   ....[21]....
        /*01c4*/ 	.word	0x00000c10


	//   ....[22]....
        /*01c8*/ 	.word	0x00000c90


	//   ....[23]....
        /*01cc*/ 	.word	0x00000ce0


	//   ....[24]....
        /*01d0*/ 	.word	0x00000d10


	//   ....[25]....
        /*01d4*/ 	.word	0x00000d60


	//   ....[26]....
        /*01d8*/ 	.word	0x00000e50


	//   ....[27]....
        /*01dc*/ 	.word	0x00000e90


	//   ....[28]....
        /*01e0*/ 	.word	0x00000ec0


	//   ....[29]....
        /*01e4*/ 	.word	0x00000fe0


	//   ....[30]....
        /*01e8*/ 	.word	0x00001020


	//   ....[31]....
        /*01ec*/ 	.word	0x000010a0


	//   ....[32]....
        /*01f0*/ 	.word	0x00001160


	//   ....[33]....
        /*01f4*/ 	.word	0x00001170


	//   ....[34]....
        /*01f8*/ 	.word	0x000011b0


	//   ....[35]....
        /*01fc*/ 	.word	0x000012b0


	//   ....[36]....
        /*0200*/ 	.word	0x000012e0


	//   ....[37]....
        /*0204*/ 	.word	0x00001320


	//   ....[38]....
        /*0208*/ 	.word	0x00001440


	//   ....[39]....
        /*020c*/ 	.word	0x00001470


	//   ....[40]....
        /*0210*/ 	.word	0x00001490


	//   ....[41]....
        /*0214*/ 	.word	0x000015c0


	//   ....[42]....
        /*0218*/ 	.word	0x00001620


	//   ....[43]....
        /*021c*/ 	.word	0x00001670


	//   ....[44]....
        /*0220*/ 	.word	0x000016e0


	//   ....[45]....
        /*0224*/ 	.word	0x000016f0


	//   ....[46]....
        /*0228*/ 	.word	0x000018a0


	//   ....[47]....
        /*022c*/ 	.word	0x000018c0


	//   ....[48]....
        /*0230*/ 	.word	0x00001a40


	//   ....[49]....
        /*0234*/ 	.word	0x00001a50


	//   ....[50]....
        /*0238*/ 	.word	0x00001a60


	//   ....[51]....
        /*023c*/ 	.word	0x00001ae0


	//   ....[52]....
        /*0240*/ 	.word	0x00001be0


	//   ....[53]....
        /*0244*/ 	.word	0x00001c50


	//----- nvinfo : EIATTR_EXIT_INSTR_OFFSETS
	.align		4
.L_29:
        /*0248*/ 	.byte	0x04, 0x1c
        /*024a*/ 	.short	(.L_31 - .L_30)


	//   ....[0]....
.L_30:
        /*024c*/ 	.word	0x00001f80


	//   ....[1]....
        /*0250*/ 	.word	0x00001fd0


	//----- nvinfo : EIATTR_REQNTID
	.align		4
.L_31:
        /*0254*/ 	.byte	0x04, 0x10
        /*0256*/ 	.short	(.L_33 - .L_32)
.L_32:
        /*0258*/ 	.word	0x00000080
        /*025c*/ 	.word	0x00000001
        /*0260*/ 	.word	0x00000001


	//----- nvinfo : EIATTR_CBANK_PARAM_SIZE
	.align		4
.L_33:
        /*0264*/ 	.byte	0x03, 0x19
        /*0266*/ 	.short	0x0038


	//----- nvinfo : EIATTR_PARAM_CBANK
	.align		4
        /*0268*/ 	.byte	0x04, 0x0a
        /*026a*/ 	.short	(.L_35 - .L_34)
	.align		4
.L_34:
        /*026c*/ 	.word	index@(.nv.constant0.triton_per_fused_native_group_norm_7)
        /*0270*/ 	.short	0x0210
        /*0272*/ 	.short	0x0038


	//----- nvinfo : EIATTR_SW_WAR
	.align		4
.L_35:
        /*0274*/ 	.byte	0x04, 0x36
        /*0276*/ 	.short	(.L_37 - .L_36)
.L_36:
        /*0278*/ 	.word	0x00000008
.L_37:


//--------------------- .nv.callgraph             --------------------------
	.section	.nv.callgraph,"",@"SHT_CUDA_CALLGRAPH"
	.align	4
	.sectionentsize	8
	.align		4
        /*0000*/ 	.word	0x00000000
	.align		4
        /*0004*/ 	.word	0xffffffff
	.align		4
        /*0008*/ 	.word	0x00000000
	.align		4
        /*000c*/ 	.word	0xfffffffe
	.align		4
        /*0010*/ 	.word	0x00000000
	.align		4
        /*0014*/ 	.word	0xfffffffd
	.align		4
        /*0018*/ 	.word	0x00000000
	.align		4
        /*001c*/ 	.word	0xfffffffc


//--------------------- .text.triton_per_fused_native_group_norm_7 --------------------------
	.section	.text.triton_per_fused_native_group_norm_7,"ax",@progbits
	.sectionflags	@"SHF_BARRIERS=1"
	.align	128
        .global         triton_per_fused_native_group_norm_7
        .type           triton_per_fused_native_group_norm_7,@function
        .size           triton_per_fused_native_group_norm_7,(.L_x_1 - triton_per_fused_native_group_norm_7)
        .other          triton_per_fused_native_group_norm_7,@"STO_CUDA_ENTRY STV_DEFAULT"
triton_per_fused_native_group_norm_7:
.text.triton_per_fused_native_group_norm_7:
[----:B------:R-:W0:Y:S02]  /*0000*/  LDC R1, c[0x0][0x28] ;  /* 0x00000a00ff017b82 */ /* 0x000e240000000800 */
[----:B------:R-:W1:Y:S01]  /*0010*/  S2R R3, SR_CTAID.X ;  /* 0x0000000000037919 */ /* 0x000e620000002500 */
[----:B------:R-:W2:Y:S01]  /*0020*/  LDC.64 R8, c[0x0][0x220] ;  /* 0x00008800ff087b82 */ /* 0x000ea20000000a00 */
[----:B------:R-:W-:Y:S01]  /*0030*/  ULDC.64 UR6, c[0x0][0x208] ;  /* 0x0000820000067ab9 */ /* 0x000fe20000000a00 */
[----:B------:R-:W3:Y:S06]  /*0040*/  S2R R0, SR_TID.X ;  /* 0x0000000000007919 */ /* 0x000eec0000002100 */
[----:B------:R-:W4:Y:S08]  /*0050*/  LDC.64 R20, c[0x0][0x210] ;  /* 0x00008400ff147b82 */ /* 0x000f300000000a00 */
[----:B------:R-:W5:Y:S01]  /*0060*/  LDC.64 R22, c[0x0][0x218] ;  /* 0x00008600ff167b82 */ /* 0x000f620000000a00 */
[----:B-1----:R-:W-:-:S02]  /*0070*/  SHF.L.U32 R3, R3, 0x3, RZ ;  /* 0x0000000303037819 */ /* 0x002fc400000006ff */
[----:B---3--:R-:W-:-:S04]  /*0080*/  SHF.L.U32 R16, R0, 0x2, RZ ;  /* 0x0000000200107819 */ /* 0x008fc800000006ff */
[----:B------:R-:W-:Y:S02]  /*0090*/  LOP3.LUT R4, R3, 0x4, R16, 0xf8, !PT ;  /* 0x0000000403047812 */ /* 0x000fe400078ef810 */
[----:B------:R-:W-:Y:S02]  /*00a0*/  LOP3.LUT R6, R16, 0x1f8, RZ, 0xc0, !PT ;  /* 0x000001f810067812 */ /* 0x000fe400078ec0ff */
[----:B------:R-:W-:Y:S02]  /*00b0*/  SHF.R.S32.HI R5, RZ, 0x1f, R4 ;  /* 0x0000001fff057819 */ /* 0x000fe40000011404 */
[----:B------:R-:W-:Y:S02]  /*00c0*/  ISETP.GE.AND P0, PT, R4, 0x20, PT ;  /* 0x000000200400780c */ /* 0x000fe40003f06270 */
[----:B------:R-:W-:-:S04]  /*00d0*/  LEA.HI R5, R5, R4, RZ, 0x3 ;  /* 0x0000000405057211 */ /* 0x000fc800078f18ff */
[C---:B------:R-:W-:Y:S02]  /*00e0*/  LOP3.LUT R7, R5.reuse, 0xfffffff8, RZ, 0xc0, !PT ;  /* 0xfffffff805077812 */ /* 0x040fe400078ec0ff */
[----:B------:R-:W-:Y:S02]  /*00f0*/  SHF.L.U32 R5, R5, 0x6, RZ ;  /* 0x0000000605057819 */ /* 0x000fe400000006ff */
[----:B------:R-:W-:Y:S02]  /*0100*/  IADD3 R6, R6, R4, -R7 ;  /* 0x0000000406067210 */ /* 0x000fe40007ffe807 */
[----:B------:R-:W-:-:S04]  /*0110*/  LOP3.LUT R5, R5, 0xfffffe00, RZ, 0xc0, !PT ;  /* 0xfffffe0005057812 */ /* 0x000fc800078ec0ff */
[----:B------:R-:W-:Y:S02]  /*0120*/  IADD3 R13, R6, R5, RZ ;  /* 0x00000005060d7210 */ /* 0x000fe40007ffe0ff */
[----:B------:R-:W-:Y:S02]  /*0130*/  CS2R R4, SRZ ;  /* 0x0000000000047805 */ /* 0x000fe4000001ff00 */
[----:B------:R-:W-:Y:S01]  /*0140*/  CS2R R6, SRZ ;  /* 0x0000000000067805 */ /* 0x000fe2000001ff00 */
[----:B--2---:R-:W-:-:S05]  /*0150*/  IMAD.WIDE R14, R13, 0x4, R8 ;  /* 0x000000040d0e7825 */ /* 0x004fca00078e0208 */
[----:B------:R1:W2:Y:S01]  /*0160*/  @!P0 LDG.E.128 R4, desc[UR6][R14.64] ;  /* 0x000000060e048981 */ /* 0x0002a2000c1e1d00 */
[----:B------:R-:W-:Y:S02]  /*0170*/  CS2R R8, SRZ ;  /* 0x0000000000087805 */ /* 0x000fe4000001ff00 */
[----:B------:R-:W-:Y:S01]  /*0180*/  CS2R R10, SRZ ;  /* 0x00000000000a7805 */ /* 0x000fe2000001ff00 */
[----:B----4-:R-:W-:-:S05]  /*0190*/  IMAD.WIDE R20, R13, 0x4, R20 ;  /* 0x000000040d147825 */ /* 0x010fca00078e0214 */
[----:B------:R-:W3:Y:S01]  /*01a0*/  @!P0 LDG.E.128 R8, desc[UR6][R20.64] ;  /* 0x0000000614088981 */ /* 0x000ee2000c1e1d00 */
[----:B-----5:R-:W-:Y:S01]  /*01b0*/  IMAD.WIDE R22, R13, 0x4, R22 ;  /* 0x000000040d167825 */ /* 0x020fe200078e0216 */
[----:B------:R-:W-:Y:S02]  /*01c0*/  CS2R R12, SRZ ;  /* 0x00000000000c7805 */ /* 0x000fe4000001ff00 */
[----:B-1----:R-:W-:-:S06]  /*01d0*/  CS2R R14, SRZ ;  /* 0x00000000000e7805 */ /* 0x002fcc000001ff00 */
[----:B------:R-:W4:Y:S01]  /*01e0*/  @!P0 LDG.E.128 R12, desc[UR6][R22.64] ;  /* 0x00000006160c8981 */ /* 0x000f22000c1e1d00 */
[----:B------:R-:W1:Y:S01]  /*01f0*/  S2UR UR5, SR_CgaCtaId ;  /* 0x00000000000579c3 */ /* 0x000e620000008800 */
[----:B------:R-:W-:Y:S02]  /*0200*/  UMOV UR4, 0x400 ;  /* 0x0000040000047882 */ /* 0x000fe40000000000 */
[----:B-1----:R-:W-:Y:S01]  /*0210*/  UPRMT UR4, UR5, 0x654, UR4 ;  /* 0x0000065405047896 */ /* 0x002fe20008000004 */
[----:B--2---:R-:W-:Y:S02]  /*0220*/  SEL R4, R4, RZ, !P0 ;  /* 0x000000ff04047207 */ /* 0x004fe40004000000 */
[----:B------:R-:W-:Y:S02]  /*0230*/  SEL R5, R5, RZ, !P0 ;  /* 0x000000ff05057207 */ /* 0x000fe40004000000 */
[----:B------:R-:W-:Y:S02]  /*0240*/  FSEL R25, R4, RZ, !P0 ;  /* 0x000000ff04197208 */ /* 0x000fe40004000000 */
[----:B------:R-:W-:-:S02]  /*0250*/  SEL R6, R6, RZ, !P0 ;  /* 0x000000ff06067207 */ /* 0x000fc40004000000 */
[----:B---3--:R-:W-:Y:S01]  /*0260*/  SEL R8, R8, RZ, !P0 ;  /* 0x000000ff08087207 */ /* 0x008fe20004000000 */
[----:B------:R-:W1:Y:S01]  /*0270*/  SHFL.BFLY PT, R4, R25, 0x10, 0x1f ;  /* 0x0e001f0019047f89 */ /* 0x000e6200000e0000 */
[----:B------:R-:W-:Y:S02]  /*0280*/  SEL R9, R9, RZ, !P0 ;  /* 0x000000ff09097207 */ /* 0x000fe40004000000 */
[----:B------:R-:W-:Y:S02]  /*0290*/  FSEL R27, R8, RZ, !P0 ;  /* 0x000000ff081b7208 */ /* 0x000fe40004000000 */
[----:B------:R-:W-:Y:S02]  /*02a0*/  FSEL R8, R5, RZ, !P0 ;  /* 0x000000ff05087208 */ /* 0x000fe40004000000 */
[----:B------:R-:W-:Y:S01]  /*02b0*/  SEL R10, R10, RZ, !P0 ;  /* 0x000000ff0a0a7207 */ /* 0x000fe20004000000 */
[----:B------:R-:W2:Y:S01]  /*02c0*/  SHFL.BFLY PT, R20, R27, 0x10, 0x1f ;  /* 0x0e001f001b147f89 */ /* 0x000ea200000e0000 */
[----:B----4-:R-:W-:-:S02]  /*02d0*/  SEL R12, R12, RZ, !P0 ;  /* 0x000000ff0c0c7207 */ /* 0x010fc40004000000 */
[----:B------:R-:W-:Y:S01]  /*02e0*/  SEL R13, R13, RZ, !P0 ;  /* 0x000000ff0d0d7207 */ /* 0x000fe20004000000 */
[----:B------:R-:W3:Y:S01]  /*02f0*/  SHFL.BFLY PT, R21, R8, 0x10, 0x1f ;  /* 0x0e001f0008157f89 */ /* 0x000ee200000e0000 */
[----:B------:R-:W-:Y:S02]  /*0300*/  FSEL R10, R10, RZ, !P0 ;  /* 0x000000ff0a0a7208 */ /* 0x000fe40004000000 */
[----:B------:R-:W-:Y:S02]  /*0310*/  SEL R11, R11, RZ, !P0 ;  /* 0x000000ff0b0b7207 */ /* 0x000fe40004000000 */
[----:B------:R-:W-:Y:S01]  /*0320*/  SEL R15, R15, RZ, !P0 ;  /* 0x000000ff0f0f7207 */ /* 0x000fe20004000000 */
[----:B------:R-:W-:Y:S03]  /*0330*/  SHFL.BFLY PT, R29, R10, 0x10, 0x1f ;  /* 0x0e001f000a1d7f89 */ /* 0x000fe600000e0000 */
[----:B------:R-:W-:Y:S01]  /*0340*/  FSEL R15, R15, RZ, !P0 ;  /* 0x000000ff0f0f7208 */ /* 0x000fe20004000000 */
[----:B-1----:R-:W-:-:S04]  /*0350*/  FADD R19, R25, R4 ;  /* 0x0000000419137221 */ /* 0x002fc80000000000 */
[C---:B------:R-:W-:Y:S01]  /*0360*/  FMUL R24, R19.reuse, 0.25 ;  /* 0x3e80000013187820 */ /* 0x040fe20000400000 */
[C---:B------:R-:W-:Y:S02]  /*0370*/  FSETP.GEU.AND P2, PT, |R19|.reuse, 1.175494350822287508e-38, PT ;  /* 0x008000001300780b */ /* 0x040fe40003f4e200 */
[----:B------:R-:W-:Y:S01]  /*0380*/  FSETP.GT.AND P1, PT, |R19|, 8.50705917302346158658e+37, PT ;  /* 0x7e8000001300780b */ /* 0x000fe20003f24200 */
[----:B--2---:R-:W-:-:S03]  /*0390*/  FADD R20, -R27, R20 ;  /* 0x000000141b147221 */ /* 0x004fc60000000100 */
[----:B------:R-:W-:Y:S02]  /*03a0*/  FSEL R22, R24, R19, P1 ;  /* 0x0000001318167208 */ /* 0x000fe40000800000 */
[----:B------:R-:W-:Y:S01]  /*03b0*/  FSEL R24, R12, RZ, !P0 ;  /* 0x000000ff0c187208 */ /* 0x000fe20004000000 */
[----:B------:R-:W-:-:S04]  /*03c0*/  FMUL R12, R20, R20 ;  /* 0x00000014140c7220 */ /* 0x000fc80000400000 */
[----:B------:R-:W-:Y:S01]  /*03d0*/  @!P2 FMUL R22, R22, 16777216 ;  /* 0x4b8000001616a820 */ /* 0x000fe20000400000 */
[----:B------:R-:W1:Y:S01]  /*03e0*/  SHFL.BFLY PT, R23, R24, 0x10, 0x1f ;  /* 0x0e001f0018177f89 */ /* 0x000e6200000e0000 */
[----:B------:R-:W-:Y:S01]  /*03f0*/  @P1 FMUL R4, R4, 0.25 ;  /* 0x3e80000004041820 */ /* 0x000fe20000400000 */
[----:B------:R-:W-:Y:S01]  /*0400*/  FSETP.NEU.AND P1, PT, R19, RZ, PT ;  /* 0x000000ff1300720b */ /* 0x000fe20003f2d000 */
[----:B------:R2:W4:Y:S01]  /*0410*/  MUFU.RCP R5, R22 ;  /* 0x0000001600057308 */ /* 0x0005220000001000 */
[----:B------:R-:W-:Y:S01]  /*0420*/  FMUL R25, R25, R12 ;  /* 0x0000000c19197220 */ /* 0x000fe20000400000 */
[----:B------:R-:W-:Y:S01]  /*0430*/  @!P2 FMUL R4, R4, 16777216 ;  /* 0x4b8000000404a820 */ /* 0x000fe20000400000 */
[----:B--2---:R-:W-:-:S03]  /*0440*/  FSEL R22, R9, RZ, !P0 ;  /* 0x000000ff09167208 */ /* 0x004fc60004000000 */
[----:B----4-:R-:W-:Y:S01]  /*0450*/  FMUL R4, R5, R4 ;  /* 0x0000000405047220 */ /* 0x010fe20000400000 */
[----:B---3--:R-:W-:-:S04]  /*0460*/  FADD R5, R8, R21 ;  /* 0x0000001508057221 */ /* 0x008fc80000000000 */
[----:B------:R-:W-:Y:S01]  /*0470*/  FSEL R4, R4, RZ, P1 ;  /* 0x000000ff04047208 */ /* 0x000fe20000800000 */
[C---:B------:R-:W-:Y:S01]  /*0480*/  FMUL R12, R5.reuse, 0.25 ;  /* 0x3e800000050c7820 */ /* 0x040fe20000400000 */
[C---:B------:R-:W-:Y:S01]  /*0490*/  FSETP.GEU.AND P2, PT, |R5|.reuse, 1.175494350822287508e-38, PT ;  /* 0x008000000500780b */ /* 0x040fe20003f4e200 */
[----:B-1----:R-:W-:Y:S01]  /*04a0*/  FADD R9, R24, R23 ;  /* 0x0000001718097221 */ /* 0x002fe20000000000 */
[----:B------:R-:W-:Y:S01]  /*04b0*/  FSETP.GT.AND P1, PT, |R5|, 8.50705917302346158658e+37, PT ;  /* 0x7e8000000500780b */ /* 0x000fe20003f24200 */
[----:B------:R-:W1:Y:S01]  /*04c0*/  SHFL.BFLY PT, R24, R19, 0x8, 0x1f ;  /* 0x0d001f0013187f89 */ /* 0x000e6200000e0000 */
[----:B------:R-:W-:Y:S01]  /*04d0*/  FFMA R20, R20, R4, R27 ;  /* 0x0000000414147223 */ /* 0x000fe2000000001b */
[----:B------:R-:W-:Y:S01]  /*04e0*/  FFMA R9, R4, R25, R9 ;  /* 0x0000001904097223 */ /* 0x000fe20000000009 */
[----:B------:R-:W-:Y:S01]  /*04f0*/  FSEL R28, R12, R5, P1 ;  /* 0x000000050c1c7208 */ /* 0x000fe20000800000 */
[----:B------:R-:W2:Y:S01]  /*0500*/  SHFL.BFLY PT, R27, R22, 0x10, 0x1f ;  /* 0x0e001f00161b7f89 */ /* 0x000ea200000e0000 */
[----:B------:R-:W-:-:S03]  /*0510*/  FSEL R12, R13, RZ, !P0 ;  /* 0x000000ff0d0c7208 */ /* 0x000fc60004000000 */
[----:B------:R-:W-:Y:S02]  /*0520*/  SHFL.BFLY PT, R26, R5, 0x8, 0x1f ;  /* 0x0d001f00051a7f89 */ /* 0x000fe400000e0000 */
[----:B------:R-:W-:Y:S02]  /*0530*/  @!P2 FMUL R28, R28, 16777216 ;  /* 0x4b8000001c1ca820 */ /* 0x000fe40000400000 */
[----:B------:R-:W3:Y:S01]  /*0540*/  SHFL.BFLY PT, R13, R12, 0x10, 0x1f ;  /* 0x0e001f000c0d7f89 */ /* 0x000ee200000e0000 */
[----:B------:R-:W-:Y:S01]  /*0550*/  @P1 FMUL R21, R21, 0.25 ;  /* 0x3e80000015151820 */ /* 0x000fe20000400000 */
[----:B------:R-:W-:Y:S02]  /*0560*/  FSETP.NEU.AND P1, PT, R5, RZ, PT ;  /* 0x000000ff0500720b */ /* 0x000fe40003f2d000 */
[----:B------:R-:W4:Y:S01]  /*0570*/  MUFU.RCP R28, R28 ;  /* 0x0000001c001c7308 */ /* 0x000f220000001000 */
[----:B------:R-:W-:Y:S01]  /*0580*/  @!P2 FMUL R21, R21, 16777216 ;  /* 0x4b8000001515a820 */ /* 0x000fe20000400000 */
[----:B-1----:R-:W-:Y:S01]  /*0590*/  FADD R4, R19, R24 ;  /* 0x0000001813047221 */ /* 0x002fe20000000000 */
[----:B--2---:R-:W-:-:S04]  /*05a0*/  FADD R27, -R22, R27 ;  /* 0x0000001b161b7221 */ /* 0x004fc80000000100 */
[----:B------:R-:W-:Y:S01]  /*05b0*/  FSETP.GEU.AND P3, PT, |R4|, 1.175494350822287508e-38, PT ;  /* 0x008000000400780b */ /* 0x000fe20003f6e200 */
[----:B----4-:R-:W-:Y:S01]  /*05c0*/  FMUL R21, R28, R21 ;  /* 0x000000151c157220 */ /* 0x010fe20000400000 */
[----:B------:R-:W-:Y:S01]  /*05d0*/  FMUL R23, R27, R27 ;  /* 0x0000001b1b177220 */ /* 0x000fe20000400000 */
[----:B------:R-:W1:Y:S01]  /*05e0*/  SHFL.BFLY PT, R28, R9, 0x8, 0x1f ;  /* 0x0d001f00091c7f89 */ /* 0x000e6200000e0000 */
[----:B---3--:R-:W-:Y:S02]  /*05f0*/  FADD R12, R12, R13 ;  /* 0x0000000d0c0c7221 */ /* 0x008fe40000000000 */
[----:B------:R-:W-:Y:S01]  /*0600*/  FSEL R21, R21, RZ, P1 ;  /* 0x000000ff15157208 */ /* 0x000fe20000800000 */
[C---:B------:R-:W-:Y:S01]  /*0610*/  FMUL R13, R4.reuse, 0.25 ;  /* 0x3e800000040d7820 */ /* 0x040fe20000400000 */
[----:B------:R-:W-:Y:S01]  /*0620*/  FSETP.GT.AND P1, PT, |R4|, 8.50705917302346158658e+37, PT ;  /* 0x7e8000000400780b */ /* 0x000fe20003f24200 */
[----:B------:R-:W-:Y:S01]  /*0630*/  FMUL R23, R8, R23 ;  /* 0x0000001708177220 */ /* 0x000fe20000400000 */
[----:B------:R-:W-:Y:S01]  /*0640*/  FADD R8, R5, R26 ;  /* 0x0000001a05087221 */ /* 0x000fe20000000000 */
[----:B------:R-:W-:Y:S01]  /*0650*/  FFMA R22, R27, R21, R22 ;  /* 0x000000151b167223 */ /* 0x000fe20000000016 */
[----:B------:R-:W-:Y:S01]  /*0660*/  FSEL R13, R13, R4, P1 ;  /* 0x000000040d0d7208 */ /* 0x000fe20000800000 */
[----:B------:R-:W-:Y:S01]  /*0670*/  FFMA R12, R21, R23, R12 ;  /* 0x00000017150c7223 */ /* 0x000fe2000000000c */
[C---:B------:R-:W-:Y:S01]  /*0680*/  FMUL R21, R8.reuse, 0.25 ;  /* 0x3e80000008157820 */ /* 0x040fe20000400000 */
[C---:B------:R-:W-:Y:S01]  /*0690*/  FSETP.GEU.AND P4, PT, |R8|.reuse, 1.175494350822287508e-38, PT ;  /* 0x008000000800780b */ /* 0x040fe20003f8e200 */
[----:B------:R-:W2:Y:S01]  /*06a0*/  SHFL.BFLY PT, R23, R22, 0x8, 0x1f ;  /* 0x0d001f0016177f89 */ /* 0x000ea200000e0000 */
[----:B------:R-:W-:Y:S01]  /*06b0*/  @!P3 FMUL R13, R13, 16777216 ;  /* 0x4b8000000d0db820 */ /* 0x000fe20000400000 */
[----:B------:R-:W-:-:S03]  /*06c0*/  FSETP.GT.AND P2, PT, |R8|, 8.50705917302346158658e+37, PT ;  /* 0x7e8000000800780b */ /* 0x000fc60003f44200 */
[----:B------:R-:W-:Y:S01]  /*06d0*/  @P1 FMUL R24, R24, 0.25 ;  /* 0x3e80000018181820 */ /* 0x000fe20000400000 */
[----:B------:R-:W-:Y:S01]  /*06e0*/  FSEL R27, R21, R8, P2 ;  /* 0x00000008151b7208 */ /* 0x000fe20001000000 */
[----:B------:R-:W3:Y:S01]  /*06f0*/  MUFU.RCP R13, R13 ;  /* 0x0000000d000d7308 */ /* 0x000ee20000001000 */
[----:B------:R-:W4:Y:S01]  /*0700*/  SHFL.BFLY PT, R21, R20, 0x8, 0x1f ;  /* 0x0d001f0014157f89 */ /* 0x000f2200000e0000 */
[----:B------:R-:W-:Y:S01]  /*0710*/  @!P3 FMUL R24, R24, 16777216 ;  /* 0x4b8000001818b820 */ /* 0x000fe20000400000 */
[----:B------:R-:W-:Y:S01]  /*0720*/  FSETP.NEU.AND P1, PT, R4, RZ, PT ;  /* 0x000000ff0400720b */ /* 0x000fe20003f2d000 */
[----:B-1----:R-:W-:Y:S01]  /*0730*/  FADD R28, R9, R28 ;  /* 0x0000001c091c7221 */ /* 0x002fe20000000000 */
[----:B------:R-:W-:-:S03]  /*0740*/  @!P4 FMUL R27, R27, 16777216 ;  /* 0x4b8000001b1bc820 */ /* 0x000fc60000400000 */
[----:B------:R-:W-:Y:S01]  /*0750*/  @P2 FMUL R26, R26, 0.25 ;  /* 0x3e8000001a1a2820 */ /* 0x000fe20000400000 */
[----:B------:R2:W1:Y:S03]  /*0760*/  MUFU.RCP R25, R27 ;  /* 0x0000001b00197308 */ /* 0x0004660000001000 */
[----:B------:R-:W-:Y:S01]  /*0770*/  @!P4 FMUL R26, R26, 16777216 ;  /* 0x4b8000001a1ac820 */ /* 0x000fe20000400000 */
[----:B---3--:R-:W-:Y:S01]  /*0780*/  FMUL R24, R13, R24 ;  /* 0x000000180d187220 */ /* 0x008fe20000400000 */
[----:B------:R-:W-:Y:S01]  /*0790*/  FSEL R13, R6, RZ, !P0 ;  /* 0x000000ff060d7208 */ /* 0x000fe20004000000 */
[----:B--2---:R-:W-:Y:S02]  /*07a0*/  FADD R27, -R22, R23 ;  /* 0x00000017161b7221 */ /* 0x004fe40000000100 */
[----:B------:R-:W-:Y:S01]  /*07b0*/  SHFL.BFLY PT, R23, R12, 0x8, 0x1f ;  /* 0x0d001f000c177f89 */ /* 0x000fe200000e0000 */
[----:B------:R-:W-:-:S02]  /*07c0*/  FSEL R9, R24, RZ, P1 ;  /* 0x000000ff18097208 */ /* 0x000fc40000800000 */
[----:B------:R-:W-:Y:S01]  /*07d0*/  FSETP.NEU.AND P1, PT, R8, RZ, PT ;  /* 0x000000ff0800720b */ /* 0x000fe20003f2d000 */
[----:B------:R-:W2:Y:S01]  /*07e0*/  SHFL.BFLY PT, R6, R13, 0x10, 0x1f ;  /* 0x0e001f000d067f89 */ /* 0x000ea200000e0000 */
[----:B----4-:R-:W-:Y:S01]  /*07f0*/  FADD R21, -R20, R21 ;  /* 0x0000001514157221 */ /* 0x010fe20000000100 */
[----:B-1----:R-:W-:-:S03]  /*0800*/  FMUL R25, R25, R26 ;  /* 0x0000001a19197220 */ /* 0x002fc60000400000 */
[C---:B------:R-:W-:Y:S01]  /*0810*/  FMUL R26, R21.reuse, R21 ;  /* 0x00000015151a7220 */ /* 0x040fe20000400000 */
[----:B------:R-:W-:Y:S01]  /*0820*/  FFMA R20, R21, R9, R20 ;  /* 0x0000000915147223 */ /* 0x000fe20000000014 */
[----:B------:R-:W-:Y:S02]  /*0830*/  FSEL R25, R25, RZ, P1 ;  /* 0x000000ff19197208 */ /* 0x000fe40000800000 */
[----:B------:R-:W-:-:S04]  /*0840*/  FMUL R26, R19, R26 ;  /* 0x0000001a131a7220 */ /* 0x000fc80000400000 */
[----:B------:R-:W-:Y:S01]  /*0850*/  FFMA R21, R9, R26, R28 ;  /* 0x0000001a09157223 */ /* 0x000fe2000000001c */
[C---:B------:R-:W-:Y:S01]  /*0860*/  FFMA R9, R27.reuse, R25, R22 ;  /* 0x000000191b097223 */ /* 0x040fe20000000016 */
[----:B------:R-:W-:-:S04]  /*0870*/  FMUL R22, R27, R27 ;  /* 0x0000001b1b167220 */ /* 0x000fc80000400000 */
[----:B------:R-:W-:Y:S02]  /*0880*/  FMUL R22, R5, R22 ;  /* 0x0000001605167220 */ /* 0x000fe40000400000 */
[----:B------:R-:W1:Y:S01]  /*0890*/  SHFL.BFLY PT, R5, R4, 0x4, 0x1f ;  /* 0x0c801f0004057f89 */ /* 0x000e6200000e0000 */
[----:B--2---:R-:W-:-:S04]  /*08a0*/  FADD R19, R13, R6 ;  /* 0x000000060d137221 */ /* 0x004fc80000000000 */
[C---:B------:R-:W-:Y:S01]  /*08b0*/  FMUL R24, R19.reuse, 0.25 ;  /* 0x3e80000013187820 */ /* 0x040fe20000400000 */
[C---:B------:R-:W-:Y:S02]  /*08c0*/  FSETP.GEU.AND P2, PT, |R19|.reuse, 1.175494350822287508e-38, PT ;  /* 0x008000001300780b */ /* 0x040fe40003f4e200 */
[C---:B------:R-:W-:Y:S02]  /*08d0*/  FSETP.GT.AND P1, PT, |R19|.reuse, 8.50705917302346158658e+37, PT ;  /* 0x7e8000001300780b */ /* 0x040fe40003f24200 */
[----:B------:R-:W-:Y:S02]  /*08e0*/  FSETP.NEU.AND P3, PT, R19, RZ, PT ;  /* 0x000000ff1300720b */ /* 0x000fe40003f6d000 */
[----:B------:R-:W-:Y:S02]  /*08f0*/  FSEL R27, R24, R19, P1 ;  /* 0x00000013181b7208 */ /* 0x000fe40000800000 */
[----:B------:R-:W-:Y:S01]  /*0900*/  SEL R24, R14, RZ, !P0 ;  /* 0x000000ff0e187207 */ /* 0x000fe20004000000 */
[----:B------:R-:W-:-:S02]  /*0910*/  FADD R14, R12, R23 ;  /* 0x000000170c0e7221 */ /* 0x000fc40000000000 */
[----:B------:R-:W-:Y:S01]  /*0920*/  SHFL.BFLY PT, R12, R19, 0x8, 0x1f ;  /* 0x0d001f00130c7f89 */ /* 0x000fe200000e0000 */
[----:B------:R-:W-:Y:S01]  /*0930*/  FSEL R23, R24, RZ, !P0 ;  /* 0x000000ff18177208 */ /* 0x000fe20004000000 */
[----:B------:R-:W-:Y:S01]  /*0940*/  @!P2 FMUL R27, R27, 16777216 ;  /* 0x4b8000001b1ba820 */ /* 0x000fe20000400000 */
[----:B------:R-:W-:Y:S01]  /*0950*/  FFMA R14, R25, R22, R14 ;  /* 0x00000016190e7223 */ /* 0x000fe2000000000e */
[----:B------:R-:W-:Y:S01]  /*0960*/  @P1 FMUL R6, R6, 0.25 ;  /* 0x3e80000006061820 */ /* 0x000fe20000400000 */
[----:B------:R-:W-:Y:S01]  /*0970*/  FADD R25, -R10, R29 ;  /* 0x0000001d0a197221 */ /* 0x000fe20000000100 */
[----:B------:R-:W2:Y:S02]  /*0980*/  SHFL.BFLY PT, R24, R23, 0x10, 0x1f ;  /* 0x0e001f0017187f89 */ /* 0x000ea400000e0000 */
[----:B------:R-:W3:Y:S01]  /*0990*/  MUFU.RCP R27, R27 ;  /* 0x0000001b001b7308 */ /* 0x000ee20000001000 */
[----:B------:R-:W-:Y:S01]  /*09a0*/  @!P2 FMUL R6, R6, 16777216 ;  /* 0x4b8000000606a820 */ /* 0x000fe20000400000 */
[----:B------:R-:W-:-:S04]  /*09b0*/  FMUL R26, R25, R25 ;  /* 0x00000019191a7220 */ /* 0x000fc80000400000 */
[----:B------:R-:W-:Y:S01]  /*09c0*/  FMUL R26, R13, R26 ;  /* 0x0000001a0d1a7220 */ /* 0x000fe20000400000 */
[----:B---3--:R-:W-:Y:S01]  /*09d0*/  FMUL R22, R27, R6 ;  /* 0x000000061b167220 */ /* 0x008fe20000400000 */
[----:B-1----:R-:W-:-:S04]  /*09e0*/  FADD R6, R4, R5 ;  /* 0x0000000504067221 */ /* 0x002fc80000000000 */
[----:B------:R-:W-:Y:S01]  /*09f0*/  FSEL R13, R22, RZ, P3 ;  /* 0x000000ff160d7208 */ /* 0x000fe20001800000 */
[C---:B------:R-:W-:Y:S01]  /*0a00*/  FMUL R27, R6.reuse, 0.25 ;  /* 0x3e800000061b7820 */ /* 0x040fe20000400000 */
[C---:B------:R-:W-:Y:S01]  /*0a10*/  FSETP.GT.AND P1, PT, |R6|.reuse, 8.50705917302346158658e+37, PT ;  /* 0x7e8000000600780b */ /* 0x040fe20003f24200 */
[----:B--2---:R-:W-:Y:S01]  /*0a20*/  FADD R24, R23, R24 ;  /* 0x0000001817187221 */ /* 0x004fe20000000000 */
[----:B------:R-:W-:Y:S01]  /*0a30*/  FSETP.GEU.AND P2, PT, |R6|, 1.175494350822287508e-38, PT ;  /* 0x008000000600780b */ /* 0x000fe20003f4e200 */
[----:B------:R-:W-:Y:S01]  /*0a40*/  FFMA R22, R25, R13, R10 ;  /* 0x0000000d19167223 */ /* 0x000fe2000000000a */
[----:B------:R-:W-:Y:S01]  /*0a50*/  FSEL R28, R27, R6, P1 ;  /* 0x000000061b1c7208 */ /* 0x000fe20000800000 */
[----:B------:R-:W1:Y:S01]  /*0a60*/  SHFL.BFLY PT, R10, R21, 0x4, 0x1f ;  /* 0x0c801f00150a7f89 */ /* 0x000e6200000e0000 */
[----:B------:R-:W-:Y:S01]  /*0a70*/  FFMA R23, R13, R26, R24 ;  /* 0x0000001a0d177223 */ /* 0x000fe20000000018 */
[----:B------:R-:W-:Y:S02]  /*0a80*/  FADD R13, R19, R12 ;  /* 0x0000000c130d7221 */ /* 0x000fe40000000000 */
[----:B------:R-:W2:Y:S02]  /*0a90*/  SHFL.BFLY PT, R27, R20, 0x4, 0x1f ;  /* 0x0c801f00141b7f89 */ /* 0x000ea400000e0000 */
[----:B------:R-:W-:-:S02]  /*0aa0*/  FMUL R24, R13, 0.25 ;  /* 0x3e8000000d187820 */ /* 0x000fc40000400000 */
[----:B------:R-:W-:Y:S01]  /*0ab0*/  @P1 FMUL R5, R5, 0.25 ;  /* 0x3e80000005051820 */ /* 0x000fe20000400000 */
[----:B------:R-:W-:Y:S01]  /*0ac0*/  FSETP.GT.AND P1, PT, |R13|, 8.50705917302346158658e+37, PT ;  /* 0x7e8000000d00780b */ /* 0x000fe20003f24200 */
[----:B------:R-:W-:Y:S01]  /*0ad0*/  @!P2 FMUL R28, R28, 16777216 ;  /* 0x4b8000001c1ca820 */ /* 0x000fe20000400000 */
[----:B------:R-:W3:Y:S01]  /*0ae0*/  SHFL.BFLY PT, R25, R22, 0x8, 0x1f ;  /* 0x0d001f0016197f89 */ /* 0x000ee200000e0000 */
[----:B------:R-:W-:Y:S01]  /*0af0*/  @!P2 FMUL R5, R5, 16777216 ;  /* 0x4b8000000505a820 */ /* 0x000fe20000400000 */
[----:B------:R-:W-:Y:S02]  /*0b00*/  FSETP.GEU.AND P2, PT, |R13|, 1.175494350822287508e-38, PT ;  /* 0x008000000d00780b */ /* 0x000fe40003f4e200 */
[----:B------:R-:W-:Y:S01]  /*0b10*/  FSEL R24, R24, R13, P1 ;  /* 0x0000000d18187208 */ /* 0x000fe20000800000 */
[----:B------:R-:W4:Y:S06]  /*0b20*/  MUFU.RCP R28, R28 ;  /* 0x0000001c001c7308 */ /* 0x000f2c0000001000 */
[----:B------:R-:W-:Y:S01]  /*0b30*/  @P1 FMUL R12, R12, 0.25 ;  /* 0x3e8000000c0c1820 */ /* 0x000fe20000400000 */
[----:B------:R-:W-:Y:S01]  /*0b40*/  FSETP.NEU.AND P1, PT, R6, RZ, PT ;  /* 0x000000ff0600720b */ /* 0x000fe20003f2d000 */
[----:B-1----:R-:W-:-:S02]  /*0b50*/  FADD R10, R21, R10 ;  /* 0x0000000a150a7221 */ /* 0x002fc40000000000 */
[----:B------:R-:W1:Y:S01]  /*0b60*/  SHFL.BFLY PT, R21, R8, 0x4, 0x1f ;  /* 0x0c801f0008157f89 */ /* 0x000e6200000e0000 */
[----:B------:R-:W-:Y:S01]  /*0b70*/  @!P2 FMUL R24, R24, 16777216 ;  /* 0x4b8000001818a820 */ /* 0x000fe20000400000 */
[----:B--2---:R-:W-:Y:S01]  /*0b80*/  FADD R27, -R20, R27 ;  /* 0x0000001b141b7221 */ /* 0x004fe20000000100 */
[----:B------:R-:W-:Y:S01]  /*0b90*/  @!P2 FMUL R12, R12, 16777216 ;  /* 0x4b8000000c0ca820 */ /* 0x000fe20000400000 */
[----:B----4-:R-:W-:Y:S02]  /*0ba0*/  FMUL R5, R28, R5 ;  /* 0x000000051c057220 */ /* 0x010fe40000400000 */
[----:B------:R-:W-:Y:S01]  /*0bb0*/  FMUL R29, R27, R27 ;  /* 0x0000001b1b1d7220 */ /* 0x000fe20000400000 */
[----:B------:R-:W2:Y:S01]  /*0bc0*/  MUFU.RCP R24, R24 ;  /* 0x0000001800187308 */ /* 0x000ea20000001000 */
[----:B---3--:R-:W-:Y:S01]  /*0bd0*/  FADD R25, -R22, R25 ;  /* 0x0000001916197221 */ /* 0x008fe20000000100 */
[----:B------:R-:W-:Y:S01]  /*0be0*/  FSEL R5, R5, RZ, P1 ;  /* 0x000000ff05057208 */ /* 0x000fe20000800000 */
[----:B------:R-:W-:Y:S01]  /*0bf0*/  FMUL R29, R4, R29 ;  /* 0x0000001d041d7220 */ /* 0x000fe20000400000 */
[----:B------:R-:W-:Y:S01]  /*0c00*/  FSETP.NEU.AND P1, PT, R13, RZ, PT ;  /* 0x000000ff0d00720b */ /* 0x000fe20003f2d000 */
[----:B------:R-:W3:Y:S02]  /*0c10*/  SHFL.BFLY PT, R4, R23, 0x8, 0x1f ;  /* 0x0d001f0017047f89 */ /* 0x000ee400000e0000 */
[----:B------:R-:W-:Y:S01]  /*0c20*/  FFMA R10, R5, R29, R10 ;  /* 0x0000001d050a7223 */ /* 0x000fe2000000000a */
[----:B--2---:R-:W-:Y:S01]  /*0c30*/  FMUL R26, R24, R12 ;  /* 0x0000000c181a7220 */ /* 0x004fe20000400000 */
[----:B------:R-:W-:Y:S01]  /*0c40*/  FFMA R12, R27, R5, R20 ;  /* 0x000000051b0c7223 */ /* 0x000fe20000000014 */
[----:B-1----:R-:W-:-:S03]  /*0c50*/  FADD R5, R8, R21 ;  /* 0x0000001508057221 */ /* 0x002fc60000000000 */
[----:B------:R-:W-:Y:S01]  /*0c60*/  FSEL R27, R26, RZ, P1 ;  /* 0x000000ff1a1b7208 */ /* 0x000fe20000800000 */
[C---:B------:R-:W-:Y:S01]  /*0c70*/  FMUL R24, R5.reuse, 0.25 ;  /* 0x3e80000005187820 */ /* 0x040fe20000400000 */
[C---:B------:R-:W-:Y:S01]  /*0c80*/  FSETP.GEU.AND P2, PT, |R5|.reuse, 1.175494350822287508e-38, PT ;  /* 0x008000000500780b */ /* 0x040fe20003f4e200 */
[----:B------:R-:W1:Y:S01]  /*0c90*/  SHFL.BFLY PT, R26, R9, 0x4, 0x1f ;  /* 0x0c801f00091a7f89 */ /* 0x000e6200000e0000 */
[----:B------:R-:W-:Y:S01]  /*0ca0*/  FSETP.GT.AND P1, PT, |R5|, 8.50705917302346158658e+37, PT ;  /* 0x7e8000000500780b */ /* 0x000fe20003f24200 */
[C---:B------:R-:W-:Y:S01]  /*0cb0*/  FFMA R20, R25.reuse, R27, R22 ;  /* 0x0000001b19147223 */ /* 0x040fe20000000016 */
[----:B------:R-:W-:Y:S02]  /*0cc0*/  FMUL R22, R25, R25 ;  /* 0x0000001919167220 */ /* 0x000fe40000400000 */
[----:B------:R-:W-:Y:S01]  /*0cd0*/  FSEL R28, R24, R5, P1 ;  /* 0x00000005181c7208 */ /* 0x000fe20000800000 */
[----:B------:R-:W2:Y:S01]  /*0ce0*/  SHFL.BFLY PT, R25, R14, 0x4, 0x1f ;  /* 0x0c801f000e197f89 */ /* 0x000ea200000e0000 */
[----:B------:R-:W-:Y:S01]  /*0cf0*/  FMUL R22, R19, R22 ;  /* 0x0000001613167220 */ /* 0x000fe20000400000 */
[----:B---3--:R-:W-:-:S02]  /*0d00*/  FADD R4, R23, R4 ;  /* 0x0000000417047221 */ /* 0x008fc40000000000 */
[----:B------:R-:W3:Y:S02]  /*0d10*/  SHFL.BFLY PT, R24, R13, 0x4, 0x1f ;  /* 0x0c801f000d187f89 */ /* 0x000ee400000e0000 */
[----:B------:R-:W-:Y:S01]  /*0d20*/  @!P2 FMUL R28, R28, 16777216 ;  /* 0x4b8000001c1ca820 */ /* 0x000fe20000400000 */
[----:B------:R-:W-:Y:S01]  /*0d30*/  FFMA R19, R27, R22, R4 ;  /* 0x000000161b137223 */ /* 0x000fe20000000004 */
[----:B------:R-:W-:Y:S01]  /*0d40*/  @P1 FMUL R21, R21, 0.25 ;  /* 0x3e80000015151820 */ /* 0x000fe20000400000 */
[----:B------:R-:W-:Y:S01]  /*0d50*/  SEL R22, R7, RZ, !P0 ;  /* 0x000000ff07167207 */ /* 0x000fe20004000000 */
[----:B------:R-:W4:Y:S02]  /*0d60*/  SHFL.BFLY PT, R27, R20, 0x4, 0x1f ;  /* 0x0c801f00141b7f89 */ /* 0x000f2400000e0000 */
[----:B------:R-:W5:Y:S01]  /*0d70*/  MUFU.RCP R28, R28 ;  /* 0x0000001c001c7308 */ /* 0x000f620000001000 */
[----:B------:R-:W-:Y:S01]  /*0d80*/  @!P2 FMUL R21, R21, 16777216 ;  /* 0x4b8000001515a820 */ /* 0x000fe20000400000 */
[----:B------:R-:W-:-:S02]  /*0d90*/  FSEL R22, R22, RZ, !P0 ;  /* 0x000000ff16167208 */ /* 0x000fc40004000000 */
[----:B------:R-:W-:Y:S01]  /*0da0*/  FSETP.NEU.AND P2, PT, R5, RZ, PT ;  /* 0x000000ff0500720b */ /* 0x000fe20003f4d000 */
[----:B-1----:R-:W-:Y:S01]  /*0db0*/  FADD R26, -R9, R26 ;  /* 0x0000001a091a7221 */ /* 0x002fe20000000100 */
[----:B--2---:R-:W-:Y:S01]  /*0dc0*/  FADD R14, R14, R25 ;  /* 0x000000190e0e7221 */ /* 0x004fe20000000000 */
[----:B-----5:R-:W-:Y:S01]  /*0dd0*/  FMUL R23, R28, R21 ;  /* 0x000000151c177220 */ /* 0x020fe20000400000 */
[----:B---3--:R-:W-:Y:S01]  /*0de0*/  FADD R4, R13, R24 ;  /* 0x000000180d047221 */ /* 0x008fe20000000000 */
[----:B------:R-:W-:-:S03]  /*0df0*/  FMUL R21, R26, R26 ;  /* 0x0000001a1a157220 */ /* 0x000fc60000400000 */
[----:B------:R-:W-:Y:S01]  /*0e00*/  FSEL R23, R23, RZ, P2 ;  /* 0x000000ff17177208 */ /* 0x000fe20001000000 */
[----:B------:R-:W-:Y:S01]  /*0e10*/  FMUL R7, R8, R21 ;  /* 0x0000001508077220 */ /* 0x000fe20000400000 */
[C---:B------:R-:W-:Y:S01]  /*0e20*/  FSETP.GEU.AND P3, PT, |R4|.reuse, 1.175494350822287508e-38, PT ;  /* 0x008000000400780b */ /* 0x040fe20003f6e200 */
[C---:B------:R-:W-:Y:S01]  /*0e30*/  FMUL R21, R4.reuse, 0.25 ;  /* 0x3e80000004157820 */ /* 0x040fe20000400000 */
[----:B------:R-:W-:Y:S01]  /*0e40*/  FSETP.GT.AND P1, PT, |R4|, 8.50705917302346158658e+37, PT ;  /* 0x7e8000000400780b */ /* 0x000fe20003f24200 */
[----:B------:R-:W-:Y:S01]  /*0e50*/  SHFL.BFLY PT, R8, R19, 0x4, 0x1f ;  /* 0x0c801f0013087f89 */ /* 0x000fe200000e0000 */
[----:B------:R-:W-:Y:S01]  /*0e60*/  FFMA R9, R26, R23, R9 ;  /* 0x000000171a097223 */ /* 0x000fe20000000009 */
[----:B------:R-:W-:Y:S01]  /*0e70*/  FFMA R7, R23, R7, R14 ;  /* 0x0000000717077223 */ /* 0x000fe2000000000e */
[----:B------:R-:W-:Y:S01]  /*0e80*/  FSEL R25, R21, R4, P1 ;  /* 0x0000000415197208 */ /* 0x000fe20000800000 */
[----:B------:R-:W-:Y:S01]  /*0e90*/  SHFL.BFLY PT, R23, R6, 0x2, 0x1f ;  /* 0x0c401f0006177f89 */ /* 0x000fe200000e0000 */
[----:B----4-:R-:W-:Y:S01]  /*0ea0*/  FADD R27, -R20, R27 ;  /* 0x0000001b141b7221 */ /* 0x010fe20000000100 */
[----:B------:R-:W-:-:S02]  /*0eb0*/  FSETP.NEU.AND P2, PT, R4, RZ, PT ;  /* 0x000000ff0400720b */ /* 0x000fc40003f4d000 */
[----:B------:R-:W1:Y:S02]  /*0ec0*/  SHFL.BFLY PT, R21, R22, 0x10, 0x1f ;  /* 0x0e001f0016157f89 */ /* 0x000e6400000e0000 */
[----:B------:R-:W-:Y:S02]  /*0ed0*/  @!P3 FMUL R25, R25, 16777216 ;  /* 0x4b8000001919b820 */ /* 0x000fe40000400000 */
[----:B------:R-:W-:-:S04]  /*0ee0*/  @P1 FMUL R24, R24, 0.25 ;  /* 0x3e80000018181820 */ /* 0x000fc80000400000 */
[----:B------:R-:W2:Y:S01]  /*0ef0*/  MUFU.RCP R25, R25 ;  /* 0x0000001900197308 */ /* 0x000ea20000001000 */
[----:B------:R-:W-:-:S04]  /*0f00*/  @!P3 FMUL R24, R24, 16777216 ;  /* 0x4b8000001818b820 */ /* 0x000fc80000400000 */
[----:B--2---:R-:W-:Y:S01]  /*0f10*/  FMUL R28, R25, R24 ;  /* 0x00000018191c7220 */ /* 0x004fe20000400000 */
[----:B-1----:R-:W-:Y:S01]  /*0f20*/  FADD R14, R22, R21 ;  /* 0x00000015160e7221 */ /* 0x002fe20000000000 */
[----:B------:R-:W-:-:S03]  /*0f30*/  FMUL R24, R27, R27 ;  /* 0x0000001b1b187220 */ /* 0x000fc60000400000 */
[----:B------:R-:W-:Y:S01]  /*0f40*/  FSEL R28, R28, RZ, P2 ;  /* 0x000000ff1c1c7208 */ /* 0x000fe20001000000 */
[----:B------:R-:W-:Y:S01]  /*0f50*/  FMUL R25, R13, R24 ;  /* 0x000000180d197220 */ /* 0x000fe20000400000 */
[C---:B------:R-:W-:Y:S01]  /*0f60*/  FSETP.GT.AND P1, PT, |R14|.reuse, 8.50705917302346158658e+37, PT ;  /* 0x7e8000000e00780b */ /* 0x040fe20003f24200 */
[C---:B------:R-:W-:Y:S01]  /*0f70*/  FMUL R13, R14.reuse, 0.25 ;  /* 0x3e8000000e0d7820 */ /* 0x040fe20000400000 */
[C---:B------:R-:W-:Y:S02]  /*0f80*/  FSETP.GEU.AND P3, PT, |R14|.reuse, 1.175494350822287508e-38, PT ;  /* 0x008000000e00780b */ /* 0x040fe40003f6e200 */
[----:B------:R-:W-:Y:S01]  /*0f90*/  FSEL R24, R11, RZ, !P0 ;  /* 0x000000ff0b187208 */ /* 0x000fe20004000000 */
[----:B------:R-:W-:Y:S01]  /*0fa0*/  FADD R11, R19, R8 ;  /* 0x00000008130b7221 */ /* 0x000fe20000000000 */
[----:B------:R-:W-:Y:S01]  /*0fb0*/  FSEL R26, R13, R14, P1 ;  /* 0x0000000e0d1a7208 */ /* 0x000fe20000800000 */
[----:B------:R-:W-:Y:S01]  /*0fc0*/  FFMA R13, R27, R28, R20 ;  /* 0x0000001c1b0d7223 */ /* 0x000fe20000000014 */
[----:B------:R-:W-:Y:S01]  /*0fd0*/  FSETP.NEU.AND P2, PT, R14, RZ, PT ;  /* 0x000000ff0e00720b */ /* 0x000fe20003f4d000 */
[----:B------:R-:W1:Y:S01]  /*0fe0*/  SHFL.BFLY PT, R19, R24, 0x10, 0x1f ;  /* 0x0e001f0018137f89 */ /* 0x000e6200000e0000 */
[----:B------:R-:W-:Y:S01]  /*0ff0*/  FFMA R8, R28, R25, R11 ;  /* 0x000000191c087223 */ /* 0x000fe2000000000b */
[----:B------:R-:W-:-:S02]  /*1000*/  FADD R11, R6, R23 ;  /* 0x00000017060b7221 */ /* 0x000fc40000000000 */
[----:B------:R-:W-:Y:S01]  /*1010*/  @P1 FMUL R21, R21, 0.25 ;  /* 0x3e80000015151820 */ /* 0x000fe20000400000 */
[----:B------:R-:W2:Y:S01]  /*1020*/  SHFL.BFLY PT, R27, R12, 0x2, 0x1f ;  /* 0x0c401f000c1b7f89 */ /* 0x000ea200000e0000 */
[----:B------:R-:W-:Y:S01]  /*1030*/  @!P3 FMUL R26, R26, 16777216 ;  /* 0x4b8000001a1ab820 */ /* 0x000fe20000400000 */
[C---:B------:R-:W-:Y:S01]  /*1040*/  FSETP.GEU.AND P1, PT, |R11|.reuse, 1.175494350822287508e-38, PT ;  /* 0x008000000b00780b */ /* 0x040fe20003f2e200 */
[C---:B------:R-:W-:Y:S01]  /*1050*/  FMUL R20, R11.reuse, 0.25 ;  /* 0x3e8000000b147820 */ /* 0x040fe20000400000 */
[----:B------:R-:W-:Y:S01]  /*1060*/  FSETP.GT.AND P0, PT, |R11|, 8.50705917302346158658e+37, PT ;  /* 0x7e8000000b00780b */ /* 0x000fe20003f04200 */
[----:B------:R-:W-:Y:S02]  /*1070*/  @!P3 FMUL R21, R21, 16777216 ;  /* 0x4b8000001515b820 */ /* 0x000fe40000400000 */
[----:B------:R-:W3:Y:S01]  /*1080*/  MUFU.RCP R26, R26 ;  /* 0x0000001a001a7308 */ /* 0x000ee20000001000 */
[----:B------:R-:W-:Y:S02]  /*1090*/  FSEL R28, R20, R11, P0 ;  /* 0x0000000b141c7208 */ /* 0x000fe40000000000 */
[----:B------:R-:W4:Y:S05]  /*10a0*/  SHFL.BFLY PT, R20, R15, 0x10, 0x1f ;  /* 0x0e001f000f147f89 */ /* 0x000f2a00000e0000 */
[----:B------:R-:W-:-:S02]  /*10b0*/  @!P1 FMUL R28, R28, 16777216 ;  /* 0x4b8000001c1c9820 */ /* 0x000fc40000400000 */
[----:B------:R-:W-:Y:S01]  /*10c0*/  @P0 FMUL R23, R23, 0.25 ;  /* 0x3e80000017170820 */ /* 0x000fe20000400000 */
[----:B------:R-:W-:Y:S01]  /*10d0*/  FSETP.NEU.AND P0, PT, R11, RZ, PT ;  /* 0x000000ff0b00720b */ /* 0x000fe20003f0d000 */
[----:B-1----:R-:W-:Y:S02]  /*10e0*/  FADD R19, -R24, R19 ;  /* 0x0000001318137221 */ /* 0x002fe40000000100 */
[----:B------:R-:W1:Y:S01]  /*10f0*/  MUFU.RCP R28, R28 ;  /* 0x0000001c001c7308 */ /* 0x000e620000001000 */
[----:B---3--:R-:W-:Y:S01]  /*1100*/  FMUL R25, R26, R21 ;  /* 0x000000151a197220 */ /* 0x008fe20000400000 */
[----:B------:R-:W-:Y:S01]  /*1110*/  FMUL R21, R19, R19 ;  /* 0x0000001313157220 */ /* 0x000fe20000400000 */
[----:B------:R-:W-:Y:S01]  /*1120*/  @!P1 FMUL R23, R23, 16777216 ;  /* 0x4b80000017179820 */ /* 0x000fe20000400000 */
[----:B--2---:R-:W-:Y:S02]  /*1130*/  FADD R27, -R12, R27 ;  /* 0x0000001b0c1b7221 */ /* 0x004fe40000000100 */
[----:B------:R-:W-:Y:S01]  /*1140*/  FMUL R26, R22, R21 ;  /* 0x00000015161a7220 */ /* 0x000fe20000400000 */
[----:B------:R-:W-:Y:S01]  /*1150*/  FSEL R25, R25, RZ, P2 ;  /* 0x000000ff19197208 */ /* 0x000fe20001000000 */
[----:B------:R-:W2:Y:S04]  /*1160*/  SHFL.BFLY PT, R21, R14, 0x8, 0x1f ;  /* 0x0d001f000e157f89 */ /* 0x000ea800000e0000 */
[----:B------:R-:W3:Y:S01]  /*1170*/  SHFL.BFLY PT, R22, R5, 0x2, 0x1f ;  /* 0x0c401f0005167f89 */ /* 0x000ee200000e0000 */
[----:B------:R-:W-:Y:S01]  /*1180*/  FFMA R19, R19, R25, R24 ;  /* 0x0000001913137223 */ /* 0x000fe20000000018 */
[----:B----4-:R-:W-:Y:S01]  /*1190*/  FADD R20, R15, R20 ;  /* 0x000000140f147221 */ /* 0x010fe20000000000 */
[----:B-1----:R-:W-:-:S02]  /*11a0*/  FMUL R24, R28, R23 ;  /* 0x000000171c187220 */ /* 0x002fc40000400000 */
[----:B------:R-:W1:Y:S01]  /*11b0*/  SHFL.BFLY PT, R23, R10, 0x2, 0x1f ;  /* 0x0c401f000a177f89 */ /* 0x000e6200000e0000 */
[----:B------:R-:W-:Y:S02]  /*11c0*/  FFMA R20, R25, R26, R20 ;  /* 0x0000001a19147223 */ /* 0x000fe40000000014 */
[----:B------:R-:W-:-:S05]  /*11d0*/  FSEL R25, R24, RZ, P0 ;  /* 0x000000ff18197208 */ /* 0x000fca0000000000 */
[C---:B------:R-:W-:Y:S01]  /*11e0*/  FFMA R12, R27.reuse, R25, R12 ;  /* 0x000000191b0c7223 */ /* 0x040fe2000000000c */
[----:B------:R-:W-:-:S04]  /*11f0*/  FMUL R27, R27, R27 ;  /* 0x0000001b1b1b7220 */ /* 0x000fc80000400000 */
[----:B------:R-:W-:Y:S01]  /*1200*/  FMUL R27, R6, R27 ;  /* 0x0000001b061b7220 */ /* 0x000fe20000400000 */
[----:B--2---:R-:W-:Y:S01]  /*1210*/  FADD R15, R14, R21 ;  /* 0x000000150e0f7221 */ /* 0x004fe20000000000 */
[----:B---3--:R-:W-:-:S04]  /*1220*/  FADD R6, R5, R22 ;  /* 0x0000001605067221 */ /* 0x008fc80000000000 */
[C---:B------:R-:W-:Y:S01]  /*1230*/  FSETP.GEU.AND P3, PT, |R15|.reuse, 1.175494350822287508e-38, PT ;  /* 0x008000000f00780b */ /* 0x040fe20003f6e200 */
[C---:B------:R-:W-:Y:S01]  /*1240*/  FMUL R24, R15.reuse, 0.25 ;  /* 0x3e8000000f187820 */ /* 0x040fe20000400000 */
[----:B------:R-:W-:Y:S01]  /*1250*/  FSETP.GT.AND P1, PT, |R15|, 8.50705917302346158658e+37, PT ;  /* 0x7e8000000f00780b */ /* 0x000fe20003f24200 */
[----:B-1----:R-:W-:Y:S01]  /*1260*/  FADD R10, R10, R23 ;  /* 0x000000170a0a7221 */ /* 0x002fe20000000000 */
[C---:B------:R-:W-:Y:S01]  /*1270*/  FMUL R23, R6.reuse, 0.25 ;  /* 0x3e80000006177820 */ /* 0x040fe20000400000 */
[----:B------:R-:W-:Y:S02]  /*1280*/  FSETP.GT.AND P0, PT, |R6|, 8.50705917302346158658e+37, PT ;  /* 0x7e8000000600780b */ /* 0x000fe40003f04200 */
[----:B------:R-:W-:Y:S01]  /*1290*/  FSEL R29, R24, R15, P1 ;  /* 0x0000000f181d7208 */ /* 0x000fe20000800000 */
[----:B------:R-:W-:Y:S01]  /*12a0*/  FFMA R10, R25, R27, R10 ;  /* 0x0000001b190a7223 */ /* 0x000fe2000000000a */
[----:B------:R-:W1:Y:S01]  /*12b0*/  SHFL.BFLY PT, R24, R19, 0x8, 0x1f ;  /* 0x0d001f0013187f89 */ /* 0x000e6200000e0000 */
[----:B------:R-:W-:-:S03]  /*12c0*/  FSEL R28, R23, R6, P0 ;  /* 0x00000006171c7208 */ /* 0x000fc60000000000 */
[----:B------:R-:W-:Y:S01]  /*12d0*/  @!P3 FMUL R29, R29, 16777216 ;  /* 0x4b8000001d1db820 */ /* 0x000fe20000400000 */
[----:B------:R-:W2:Y:S01]  /*12e0*/  SHFL.BFLY PT, R23, R4, 0x2, 0x1f ;  /* 0x0c401f0004177f89 */ /* 0x000ea200000e0000 */
[----:B------:R-:W-:Y:S01]  /*12f0*/  @P1 FMUL R21, R21, 0.25 ;  /* 0x3e80000015151820 */ /* 0x000fe20000400000 */
[----:B------:R-:W-:Y:S01]  /*1300*/  FSETP.NEU.AND P1, PT, R15, RZ, PT ;  /* 0x000000ff0f00720b */ /* 0x000fe20003f2d000 */
[----:B------:R-:W3:Y:S01]  /*1310*/  MUFU.RCP R26, R29 ;  /* 0x0000001d001a7308 */ /* 0x000ee20000001000 */
[----:B------:R-:W4:Y:S01]  /*1320*/  SHFL.BFLY PT, R27, R20, 0x8, 0x1f ;  /* 0x0d001f00141b7f89 */ /* 0x000f2200000e0000 */
[----:B------:R-:W-:Y:S01]  /*1330*/  @!P3 FMUL R21, R21, 16777216 ;  /* 0x4b8000001515b820 */ /* 0x000fe20000400000 */
[----:B------:R-:W-:Y:S01]  /*1340*/  FSETP.GEU.AND P2, PT, |R6|, 1.175494350822287508e-38, PT ;  /* 0x008000000600780b */ /* 0x000fe20003f4e200 */
[----:B------:R-:W-:Y:S02]  /*1350*/  @P0 FMUL R22, R22, 0.25 ;  /* 0x3e80000016160820 */ /* 0x000fe40000400000 */
[----:B---3--:R-:W-:-:S10]  /*1360*/  FMUL R26, R26, R21 ;  /* 0x000000151a1a7220 */ /* 0x008fd40000400000 */
[----:B------:R-:W-:Y:S01]  /*1370*/  @!P2 FMUL R28, R28, 16777216 ;  /* 0x4b8000001c1ca820 */ /* 0x000fe20000400000 */
[----:B-1----:R-:W-:Y:S01]  /*1380*/  FADD R24, -R19, R24 ;  /* 0x0000001813187221 */ /* 0x002fe20000000100 */
[----:B------:R-:W-:Y:S01]  /*1390*/  @!P2 FMUL R22, R22, 16777216 ;  /* 0x4b8000001616a820 */ /* 0x000fe20000400000 */
[----:B------:R-:W-:Y:S01]  /*13a0*/  FSEL R26, R26, RZ, P1 ;  /* 0x000000ff1a1a7208 */ /* 0x000fe20000800000 */
[----:B--2---:R-:W-:Y:S01]  /*13b0*/  FADD R21, R4, R23 ;  /* 0x0000001704157221 */ /* 0x004fe20000000000 */
[C---:B------:R-:W-:Y:S01]  /*13c0*/  FMUL R29, R24.reuse, R24 ;  /* 0x00000018181d7220 */ /* 0x040fe20000400000 */
[----:B------:R1:W2:Y:S02]  /*13d0*/  MUFU.RCP R25, R28 ;  /* 0x0000001c00197308 */ /* 0x0002a40000001000 */
[----:B------:R-:W-:Y:S01]  /*13e0*/  FFMA R19, R24, R26, R19 ;  /* 0x0000001a18137223 */ /* 0x000fe20000000013 */
[C---:B------:R-:W-:Y:S01]  /*13f0*/  FSETP.GEU.AND P1, PT, |R21|.reuse, 1.175494350822287508e-38, PT ;  /* 0x008000001500780b */ /* 0x040fe20003f2e200 */
[----:B------:R-:W-:Y:S01]  /*1400*/  FMUL R29, R14, R29 ;  /* 0x0000001d0e1d7220 */ /* 0x000fe20000400000 */
[C---:B------:R-:W-:Y:S01]  /*1410*/  FMUL R14, R21.reuse, 0.25 ;  /* 0x3e800000150e7820 */ /* 0x040fe20000400000 */
[----:B------:R-:W-:Y:S01]  /*1420*/  FSETP.GT.AND P0, PT, |R21|, 8.50705917302346158658e+37, PT ;  /* 0x7e8000001500780b */ /* 0x000fe20003f04200 */
[----:B----4-:R-:W-:Y:S01]  /*1430*/  FADD R27, R20, R27 ;  /* 0x0000001b141b7221 */ /* 0x010fe20000000000 */
[----:B------:R-:W3:Y:S02]  /*1440*/  SHFL.BFLY PT, R24, R15, 0x4, 0x1f ;  /* 0x0c801f000f187f89 */ /* 0x000ee400000e0000 */
[----:B------:R-:W-:Y:S01]  /*1450*/  FSEL R14, R14, R21, P0 ;  /* 0x000000150e0e7208 */ /* 0x000fe20000000000 */
[----:B------:R-:W-:Y:S01]  /*1460*/  FFMA R20, R26, R29, R27 ;  /* 0x0000001d1a147223 */ /* 0x000fe2000000001b */
[----:B-1----:R-:W-:Y:S01]  /*1470*/  SHFL.BFLY PT, R28, R19, 0x4, 0x1f ;  /* 0x0c801f00131c7f89 */ /* 0x002fe200000e0000 */
[----:B--2---:R-:W-:-:S03]  /*1480*/  FMUL R25, R25, R22 ;  /* 0x0000001619197220 */ /* 0x004fc60000400000 */
[----:B------:R-:W1:Y:S01]  /*1490*/  SHFL.BFLY PT, R26, R9, 0x2, 0x1f ;  /* 0x0c401f00091a7f89 */ /* 0x000e6200000e0000 */
[----:B------:R-:W-:Y:S02]  /*14a0*/  @!P1 FMUL R14, R14, 16777216 ;  /* 0x4b8000000e0e9820 */ /* 0x000fe40000400000 */
[----:B------:R-:W-:-:S04]  /*14b0*/  @P0 FMUL R23, R23, 0.25 ;  /* 0x3e80000017170820 */ /* 0x000fc80000400000 */
[----:B------:R-:W2:Y:S01]  /*14c0*/  MUFU.RCP R14, R14 ;  /* 0x0000000e000e7308 */ /* 0x000ea20000001000 */
[----:B------:R-:W-:Y:S01]  /*14d0*/  @!P1 FMUL R23, R23, 16777216 ;  /* 0x4b80000017179820 */ /* 0x000fe20000400000 */
[----:B------:R-:W-:Y:S01]  /*14e0*/  FSETP.NEU.AND P1, PT, R6, RZ, PT ;  /* 0x000000ff0600720b */ /* 0x000fe20003f2d000 */
[----:B---3--:R-:W-:-:S04]  /*14f0*/  FADD R22, R15, R24 ;  /* 0x000000180f167221 */ /* 0x008fc80000000000 */
[C---:B------:R-:W-:Y:S01]  /*1500*/  FMUL R27, R22.reuse, 0.25 ;  /* 0x3e800000161b7820 */ /* 0x040fe20000400000 */
[----:B------:R-:W-:Y:S01]  /*1510*/  FSETP.GEU.AND P2, PT, |R22|, 1.175494350822287508e-38, PT ;  /* 0x008000001600780b */ /* 0x000fe20003f4e200 */
[----:B--2---:R-:W-:Y:S01]  /*1520*/  FMUL R23, R14, R23 ;  /* 0x000000170e177220 */ /* 0x004fe20000400000 */
[----:B------:R-:W-:Y:S01]  /*1530*/  FSEL R14, R25, RZ, P1 ;  /* 0x000000ff190e7208 */ /* 0x000fe20000800000 */
[----:B-1----:R-:W-:Y:S01]  /*1540*/  FADD R26, -R9, R26 ;  /* 0x0000001a091a7221 */ /* 0x002fe20000000100 */
[C---:B------:R-:W-:Y:S01]  /*1550*/  FSETP.GT.AND P0, PT, |R22|.reuse, 8.50705917302346158658e+37, PT ;  /* 0x7e8000001600780b */ /* 0x040fe20003f04200 */
[----:B------:R-:W-:Y:S01]  /*1560*/  FADD R28, -R19, R28 ;  /* 0x0000001c131c7221 */ /* 0x000fe20000000100 */
[----:B------:R-:W-:Y:S01]  /*1570*/  FSETP.NEU.AND P1, PT, R22, RZ, PT ;  /* 0x000000ff1600720b */ /* 0x000fe20003f2d000 */
[C---:B------:R-:W-:Y:S01]  /*1580*/  FFMA R9, R26.reuse, R14, R9 ;  /* 0x0000000e1a097223 */ /* 0x040fe20000000009 */
[----:B------:R-:W-:Y:S01]  /*1590*/  FMUL R26, R26, R26 ;  /* 0x0000001a1a1a7220 */ /* 0x000fe20000400000 */
[----:B------:R-:W-:-:S03]  /*15a0*/  FSEL R27, R27, R22, P0 ;  /* 0x000000161b1b7208 */ /* 0x000fc60000000000 */
[----:B------:R-:W-:Y:S02]  /*15b0*/  FMUL R5, R5, R26 ;  /* 0x0000001a05057220 */ /* 0x000fe40000400000 */
[----:B------:R-:W1:Y:S01]  /*15c0*/  SHFL.BFLY PT, R26, R13, 0x2, 0x1f ;  /* 0x0c401f000d1a7f89 */ /* 0x000e6200000e0000 */
[----:B------:R-:W-:Y:S02]  /*15d0*/  @!P2 FMUL R27, R27, 16777216 ;  /* 0x4b8000001b1ba820 */ /* 0x000fe40000400000 */
[----:B------:R-:W-:Y:S01]  /*15e0*/  @P0 FMUL R24, R24, 0.25 ;  /* 0x3e80000018180820 */ /* 0x000fe20000400000 */
[----:B------:R-:W-:Y:S01]  /*15f0*/  FSETP.NEU.AND P0, PT, R21, RZ, PT ;  /* 0x000000ff1500720b */ /* 0x000fe20003f0d000 */
[----:B------:R2:W3:Y:S02]  /*1600*/  MUFU.RCP R25, R27 ;  /* 0x0000001b00197308 */ /* 0x0004e40000001000 */
[----:B------:R-:W-:Y:S01]  /*1610*/  @!P2 FMUL R24, R24, 16777216 ;  /* 0x4b8000001818a820 */ /* 0x000fe20000400000 */
[----:B--2---:R-:W-:Y:S03]  /*1620*/  SHFL.BFLY PT, R27, R8, 0x2, 0x1f ;  /* 0x0c401f00081b7f89 */ /* 0x004fe600000e0000 */
[----:B---3--:R-:W-:Y:S01]  /*1630*/  FMUL R29, R25, R24 ;  /* 0x00000018191d7220 */ /* 0x008fe20000400000 */
[----:B------:R-:W-:Y:S01]  /*1640*/  FSEL R24, R23, RZ, P0 ;  /* 0x000000ff17187208 */ /* 0x000fe20000000000 */
[----:B-1----:R-:W-:-:S03]  /*1650*/  FADD R25, -R13, R26 ;  /* 0x0000001a0d197221 */ /* 0x002fc60000000100 */
[----:B------:R-:W-:Y:S02]  /*1660*/  FSEL R26, R29, RZ, P1 ;  /* 0x000000ff1d1a7208 */ /* 0x000fe40000800000 */
[----:B------:R-:W-:Y:S01]  /*1670*/  SHFL.BFLY PT, R29, R22, 0x2, 0x1f ;  /* 0x0c401f00161d7f89 */ /* 0x000fe200000e0000 */
[C---:B------:R-:W-:Y:S01]  /*1680*/  FFMA R23, R25.reuse, R24, R13 ;  /* 0x0000001819177223 */ /* 0x040fe2000000000d */
[----:B------:R-:W-:Y:S01]  /*1690*/  FMUL R25, R25, R25 ;  /* 0x0000001919197220 */ /* 0x000fe20000400000 */
[----:B------:R-:W-:-:S03]  /*16a0*/  FMUL R13, R28, R28 ;  /* 0x0000001c1c0d7220 */ /* 0x000fc60000400000 */
[----:B------:R-:W-:Y:S01]  /*16b0*/  FMUL R25, R4, R25 ;  /* 0x0000001904197220 */ /* 0x000fe20000400000 */
[----:B------:R-:W-:Y:S01]  /*16c0*/  FFMA R4, R28, R26, R19 ;  /* 0x0000001a1c047223 */ /* 0x000fe20000000013 */
[----:B------:R-:W-:Y:S01]  /*16d0*/  FMUL R19, R15, R13 ;  /* 0x0000000d0f137220 */ /* 0x000fe20000400000 */
[----:B------:R-:W1:Y:S04]  /*16e0*/  SHFL.BFLY PT, R28, R7, 0x2, 0x1f ;  /* 0x0c401f00071c7f89 */ /* 0x000e6800000e0000 */
[----:B------:R-:W2:Y:S01]  /*16f0*/  SHFL.BFLY PT, R13, R20, 0x4, 0x1f ;  /* 0x0c801f00140d7f89 */ /* 0x000ea200000e0000 */
[----:B-1----:R-:W-:Y:S01]  /*1700*/  FADD R15, R7, R28 ;  /* 0x0000001c070f7221 */ /* 0x002fe20000000000 */
[----:B------:R-:W-:Y:S01]  /*1710*/  FADD R7, R8, R27 ;  /* 0x0000001b08077221 */ /* 0x000fe20000000000 */
[----:B------:R-:W-:Y:S01]  /*1720*/  FADD R27, R22, R29 ;  /* 0x0000001d161b7221 */ /* 0x000fe20000000000 */
[----:B--2---:R-:W-:Y:S01]  /*1730*/  FADD R13, R20, R13 ;  /* 0x0000000d140d7221 */ /* 0x004fe20000000000 */
[----:B------:R-:W-:-:S02]  /*1740*/  FFMA R15, R14, R5, R15 ;  /* 0x000000050e0f7223 */ /* 0x000fc4000000000f */
[C---:B------:R-:W-:Y:S01]  /*1750*/  FMUL R28, R27.reuse, 0.25 ;  /* 0x3e8000001b1c7820 */ /* 0x040fe20000400000 */
[C---:B------:R-:W-:Y:S01]  /*1760*/  FSETP.GEU.AND P1, PT, |R27|.reuse, 1.175494350822287508e-38, PT ;  /* 0x008000001b00780b */ /* 0x040fe20003f2e200 */
[----:B------:R-:W-:Y:S01]  /*1770*/  FFMA R26, R26, R19, R13 ;  /* 0x000000131a1a7223 */ /* 0x000fe2000000000d */
[----:B------:R-:W-:Y:S01]  /*1780*/  FSETP.GT.AND P0, PT, |R27|, 8.50705917302346158658e+37, PT ;  /* 0x7e8000001b00780b */ /* 0x000fe20003f04200 */
[----:B------:R-:W-:Y:S01]  /*1790*/  FFMA R7, R24, R25, R7 ;  /* 0x0000001918077223 */ /* 0x000fe20000000007 */
[----:B------:R-:W-:Y:S01]  /*17a0*/  LOP3.LUT R13, R0, 0x1f, RZ, 0xc0, !PT ;  /* 0x0000001f000d7812 */ /* 0x000fe200078ec0ff */
[----:B------:R-:W1:Y:S01]  /*17b0*/  LDC.64 R24, c[0x0][0x228] ;  /* 0x00008a00ff187b82 */ /* 0x000e620000000a00 */
[----:B------:R-:W-:Y:S02]  /*17c0*/  FSEL R28, R28, R27, P0 ;  /* 0x0000001b1c1c7208 */ /* 0x000fe40000000000 */
[----:B------:R-:W-:Y:S02]  /*17d0*/  ISETP.GE.U32.AND P2, PT, R13, 0x2, PT ;  /* 0x000000020d00780c */ /* 0x000fe40003f46070 */
[----:B------:R-:W-:-:S02]  /*17e0*/  SHF.R.U32.HI R19, RZ, 0x3, R0 ;  /* 0x00000003ff137819 */ /* 0x000fc40000011600 */
[----:B------:R-:W-:Y:S01]  /*17f0*/  LOP3.LUT R13, R16, 0x4, RZ, 0xc0, !PT ;  /* 0x00000004100d7812 */ /* 0x000fe200078ec0ff */
[----:B------:R-:W-:Y:S01]  /*1800*/  @!P1 FMUL R28, R28, 16777216 ;  /* 0x4b8000001c1c9820 */ /* 0x000fe20000400000 */
[----:B------:R-:W-:Y:S01]  /*1810*/  LOP3.LUT R19, R19, 0xc, RZ, 0xc0, !PT ;  /* 0x0000000c13137812 */ /* 0x000fe200078ec0ff */
[----:B------:R-:W-:Y:S01]  /*1820*/  @P0 FMUL R29, R29, 0.25 ;  /* 0x3e8000001d1d0820 */ /* 0x000fe20000400000 */
[----:B------:R-:W-:Y:S02]  /*1830*/  SHF.L.U32 R20, R13, 0x4, RZ ;  /* 0x000000040d147819 */ /* 0x000fe400000006ff */
[----:B------:R-:W-:Y:S01]  /*1840*/  FSETP.NEU.AND P0, PT, R27, RZ, PT ;  /* 0x000000ff1b00720b */ /* 0x000fe20003f0d000 */
[----:B------:R-:W2:Y:S01]  /*1850*/  MUFU.RCP R28, R28 ;  /* 0x0000001c001c7308 */ /* 0x000ea20000001000 */
[----:B------:R-:W-:Y:S01]  /*1860*/  LOP3.LUT R8, R20, R19, RZ, 0xfc, !PT ;  /* 0x0000001314087212 */ /* 0x000fe200078efcff */
[----:B------:R-:W-:-:S04]  /*1870*/  @!P1 FMUL R29, R29, 16777216 ;  /* 0x4b8000001d1d9820 */ /* 0x000fc80000400000 */
[----:B------:R2:W-:Y:S04]  /*1880*/  @!P2 STS [R8+UR4+0x110], R6 ;  /* 0x000110060800a988 */ /* 0x0005e80008000804 */
[----:B------:R-:W-:Y:S04]  /*1890*/  @!P2 STS [R8+UR4+0x100], R11 ;  /* 0x0001000b0800a988 */ /* 0x000fe80008000804 */
[----:B------:R-:W-:Y:S01]  /*18a0*/  SHFL.BFLY PT, R11, R26, 0x2, 0x1f ;  /* 0x0c401f001a0b7f89 */ /* 0x000fe200000e0000 */
[----:B--2---:R-:W-:-:S03]  /*18b0*/  FMUL R6, R28, R29 ;  /* 0x0000001d1c067220 */ /* 0x004fc60000400000 */
[----:B------:R-:W2:Y:S04]  /*18c0*/  SHFL.BFLY PT, R29, R4, 0x2, 0x1f ;  /* 0x0c401f00041d7f89 */ /* 0x000ea800000e0000 */
[----:B------:R3:W-:Y:S04]  /*18d0*/  @!P2 STS [R8+UR4+0x120], R21 ;  /* 0x000120150800a988 */ /* 0x0007e80008000804 */
[----:B------:R-:W-:Y:S04]  /*18e0*/  @!P2 STS [R8+UR4], R12 ;  /* 0x0000000c0800a988 */ /* 0x000fe80008000804 */
[----:B------:R-:W-:Y:S01]  /*18f0*/  @!P2 STS [R8+UR4+0x130], R27 ;  /* 0x0001301b0800a988 */ /* 0x000fe20008000804 */
[----:B---3--:R-:W-:-:S03]  /*1900*/  FSEL R21, R6, RZ, P0 ;  /* 0x000000ff06157208 */ /* 0x008fc60000000000 */
[----:B------:R-:W-:Y:S01]  /*1910*/  @!P2 STS [R8+UR4+0x10], R9 ;  /* 0x000010090800a988 */ /* 0x000fe20008000804 */
[----:B------:R-:W-:-:S03]  /*1920*/  ISETP.GE.AND P0, PT, R0, 0x20, PT ;  /* 0x000000200000780c */ /* 0x000fc60003f06270 */
[----:B------:R3:W-:Y:S01]  /*1930*/  @!P2 STS [R8+UR4+0x20], R23 ;  /* 0x000020170800a988 */ /* 0x0007e20008000804 */
[----:B--2---:R-:W-:-:S03]  /*1940*/  FADD R6, -R4, R29 ;  /* 0x0000001d04067221 */ /* 0x004fc60000000100 */
[----:B------:R-:W-:Y:S01]  /*1950*/  @!P2 STS [R8+UR4+0x80], R10 ;  /* 0x0000800a0800a988 */ /* 0x000fe20008000804 */
[C---:B------:R-:W-:Y:S01]  /*1960*/  FFMA R29, R6.reuse, R21, R4 ;  /* 0x00000015061d7223 */ /* 0x040fe20000000004 */
[----:B------:R-:W-:Y:S01]  /*1970*/  FMUL R6, R6, R6 ;  /* 0x0000000606067220 */ /* 0x000fe20000400000 */
[----:B------:R-:W-:Y:S01]  /*1980*/  FADD R4, R26, R11 ;  /* 0x0000000b1a047221 */ /* 0x000fe20000000000 */
[----:B------:R-:W-:Y:S02]  /*1990*/  @!P2 STS [R8+UR4+0x90], R15 ;  /* 0x0000900f0800a988 */ /* 0x000fe40008000804 */
[----:B------:R-:W-:Y:S02]  /*19a0*/  FMUL R6, R22, R6 ;  /* 0x0000000616067220 */ /* 0x000fe40000400000 */
[----:B------:R-:W-:Y:S01]  /*19b0*/  @!P2 STS [R8+UR4+0x30], R29 ;  /* 0x0000301d0800a988 */ /* 0x000fe20008000804 */
[----:B---3--:R-:W2:Y:S01]  /*19c0*/  LDC.64 R22, c[0x0][0x230] ;  /* 0x00008c00ff167b82 */ /* 0x008ea20000000a00 */
[----:B------:R-:W-:-:S02]  /*19d0*/  FFMA R21, R21, R6, R4 ;  /* 0x0000000615157223 */ /* 0x000fc40000000004 */
[----:B------:R-:W-:Y:S04]  /*19e0*/  @!P2 STS [R8+UR4+0xa0], R7 ;  /* 0x0000a0070800a988 */ /* 0x000fe80008000804 */
[----:B------:R-:W-:Y:S01]  /*19f0*/  @!P2 STS [R8+UR4+0xb0], R21 ;  /* 0x0000b0150800a988 */ /* 0x000fe20008000804 */
[----:B------:R-:W-:Y:S06]  /*1a00*/  BAR.SYNC.DEFER_BLOCKING 0x0 ;  /* 0x0000000000007b1d */ /* 0x000fec0000010000 */
[----:B------:R-:W3:Y:S04]  /*1a10*/  @!P0 LDS R2, [R16+UR4+0x100] ;  /* 0x0001000410028984 */ /* 0x000ee80008000800 */
[----:B------:R-:W4:Y:S04]  /*1a20*/  @!P0 LDS R18, [R16+UR4] ;  /* 0x0000000410128984 */ /* 0x000f280008000800 */
[----:B------:R-:W5:Y:S04]  /*1a30*/  @!P0 LDS R17, [R16+UR4+0x80] ;  /* 0x0000800410118984 */ /* 0x000f680008000800 */
[----:B---3--:R-:W3:Y:S04]  /*1a40*/  SHFL.BFLY PT, R9, R2, 0x2, 0x1f ;  /* 0x0c401f0002097f89 */ /* 0x008ee800000e0000 */
[----:B----4-:R-:W4:Y:S04]  /*1a50*/  SHFL.BFLY PT, R7, R18, 0x2, 0x1f ;  /* 0x0c401f0012077f89 */ /* 0x010f2800000e0000 */
[----:B-----5:R-:W5:Y:S01]  /*1a60*/  SHFL.BFLY PT, R6, R17, 0x2, 0x1f ;  /* 0x0c401f0011067f89 */ /* 0x020f6200000e0000 */
[----:B---3--:R-:W-:-:S04]  /*1a70*/  FADD R4, R2, R9 ;  /* 0x0000000902047221 */ /* 0x008fc80000000000 */
[C---:B------:R-:W-:Y:S01]  /*1a80*/  FMUL R5, R4.reuse, 0.25 ;  /* 0x3e80000004057820 */ /* 0x040fe20000400000 */
[----:B------:R-:W-:Y:S01]  /*1a90*/  FSETP.GEU.AND P1, PT, |R4|, 1.175494350822287508e-38, PT ;  /* 0x008000000400780b */ /* 0x000fe20003f2e200 */
[----:B----4-:R-:W-:Y:S01]  /*1aa0*/  FADD R7, -R18, R7 ;  /* 0x0000000712077221 */ /* 0x010fe20000000100 */
[----:B------:R-:W-:Y:S01]  /*1ab0*/  FSETP.GT.AND P0, PT, |R4|, 8.50705917302346158658e+37, PT ;  /* 0x7e8000000400780b */ /* 0x000fe20003f04200 */
[----:B-----5:R-:W-:-:S03]  /*1ac0*/  FADD R6, R17, R6 ;  /* 0x0000000611067221 */ /* 0x020fc60000000000 */
[----:B------:R-:W-:Y:S02]  /*1ad0*/  FSEL R10, R5, R4, P0 ;  /* 0x00000004050a7208 */ /* 0x000fe40000000000 */
[----:B------:R-:W3:Y:S05]  /*1ae0*/  SHFL.BFLY PT, R5, R4, 0x1, 0x1f ;  /* 0x0c201f0004057f89 */ /* 0x000eea00000e0000 */
[----:B------:R-:W-:Y:S02]  /*1af0*/  @!P1 FMUL R10, R10, 16777216 ;  /* 0x4b8000000a0a9820 */ /* 0x000fe40000400000 */
[----:B------:R-:W-:Y:S01]  /*1b00*/  @P0 FMUL R9, R9, 0.25 ;  /* 0x3e80000009090820 */ /* 0x000fe20000400000 */
[----:B------:R-:W-:-:S03]  /*1b10*/  FSETP.NEU.AND P0, PT, R4, RZ, PT ;  /* 0x000000ff0400720b */ /* 0x000fc60003f0d000 */
[----:B------:R-:W4:Y:S01]  /*1b20*/  MUFU.RCP R10, R10 ;  /* 0x0000000a000a7308 */ /* 0x000f220000001000 */
[----:B------:R-:W-:Y:S01]  /*1b30*/  @!P1 FMUL R9, R9, 16777216 ;  /* 0x4b80000009099820 */ /* 0x000fe20000400000 */
[----:B---3--:R-:W-:-:S03]  /*1b40*/  FADD R11, R4, R5 ;  /* 0x00000005040b7221 */ /* 0x008fc60000000000 */
[----:B----4-:R-:W-:Y:S01]  /*1b50*/  FMUL R9, R10, R9 ;  /* 0x000000090a097220 */ /* 0x010fe20000400000 */
[C---:B------:R-:W-:Y:S01]  /*1b60*/  FMUL R8, R11.reuse, 0.25 ;  /* 0x3e8000000b087820 */ /* 0x040fe20000400000 */
[----:B------:R-:W-:-:S03]  /*1b70*/  FSETP.GEU.AND P1, PT, |R11|, 1.175494350822287508e-38, PT ;  /* 0x008000000b00780b */ /* 0x000fc60003f2e200 */
[----:B------:R-:W-:Y:S02]  /*1b80*/  FSEL R9, R9, RZ, P0 ;  /* 0x000000ff09097208 */ /* 0x000fe40000000000 */
[----:B------:R-:W-:-:S03]  /*1b90*/  FSETP.GT.AND P0, PT, |R11|, 8.50705917302346158658e+37, PT ;  /* 0x7e8000000b00780b */ /* 0x000fc60003f04200 */
[C---:B------:R-:W-:Y:S01]  /*1ba0*/  FFMA R18, R7.reuse, R9, R18 ;  /* 0x0000000907127223 */ /* 0x040fe20000000012 */
[----:B------:R-:W-:Y:S01]  /*1bb0*/  FMUL R7, R7, R7 ;  /* 0x0000000707077220 */ /* 0x000fe20000400000 */
[----:B------:R-:W-:-:S03]  /*1bc0*/  FSEL R8, R8, R11, P0 ;  /* 0x0000000b08087208 */ /* 0x000fc60000000000 */
[----:B------:R-:W-:Y:S01]  /*1bd0*/  FMUL R7, R2, R7 ;  /* 0x0000000702077220 */ /* 0x000fe20000400000 */
[----:B------:R-:W3:Y:S01]  /*1be0*/  SHFL.BFLY PT, R15, R18, 0x1, 0x1f ;  /* 0x0c201f00120f7f89 */ /* 0x000ee200000e0000 */
[----:B------:R-:W-:Y:S01]  /*1bf0*/  @!P1 FMUL R8, R8, 16777216 ;  /* 0x4b80000008089820 */ /* 0x000fe20000400000 */
[----:B------:R-:W-:Y:S01]  /*1c00*/  IADD3 R2, R20, UR4, RZ ;  /* 0x0000000414027c10 */ /* 0x000fe2000fffe0ff */
[----:B------:R-:W-:Y:S01]  /*1c10*/  FFMA R6, R9, R7, R6 ;  /* 0x0000000709067223 */ /* 0x000fe20000000006 */
[----:B------:R-:W-:Y:S01]  /*1c20*/  @P0 FMUL R5, R5, 0.25 ;  /* 0x3e80000005050820 */ /* 0x000fe20000400000 */
[C---:B------:R-:W-:Y:S02]  /*1c30*/  LOP3.LUT P0, RZ, R0.reuse, 0x3, RZ, 0xc0, !PT ;  /* 0x0000000300ff7812 */ /* 0x040fe4000780c0ff */
[----:B------:R-:W4:Y:S01]  /*1c40*/  MUFU.RCP R8, R8 ;  /* 0x0000000800087308 */ /* 0x000f220000001000 */
[----:B------:R-:W5:Y:S01]  /*1c50*/  SHFL.BFLY PT, R7, R6, 0x1, 0x1f ;  /* 0x0c201f0006077f89 */ /* 0x000f6200000e0000 */
[----:B------:R-:W-:Y:S01]  /*1c60*/  @!P1 FMUL R5, R5, 16777216 ;  /* 0x4b80000005059820 */ /* 0x000fe20000400000 */
[----:B------:R-:W-:Y:S01]  /*1c70*/  FSETP.NEU.AND P1, PT, R11, RZ, PT ;  /* 0x000000ff0b00720b */ /* 0x000fe20003f2d000 */
[----:B------:R-:W-:Y:S01]  /*1c80*/  IMAD R2, R13, -0xc, R2 ;  /* 0xfffffff40d027824 */ /* 0x000fe200078e0202 */
[----:B------:R-:W-:Y:S01]  /*1c90*/  ISETP.LT.AND P0, PT, R0, 0x20, !P0 ;  /* 0x000000200000780c */ /* 0x000fe20004701270 */
[----:B----4-:R-:W-:Y:S01]  /*1ca0*/  FMUL R5, R8, R5 ;  /* 0x0000000508057220 */ /* 0x010fe20000400000 */
[----:B---3--:R-:W-:-:S11]  /*1cb0*/  FADD R15, -R18, R15 ;  /* 0x0000000f120f7221 */ /* 0x008fd60000000100 */
[----:B------:R-:W-:Y:S01]  /*1cc0*/  @P0 STS [R16+UR4+0x100], R11 ;  /* 0x0001000b10000988 */ /* 0x000fe20008000804 */
[----:B------:R-:W-:Y:S01]  /*1cd0*/  FSEL R5, R5, RZ, P1 ;  /* 0x000000ff05057208 */ /* 0x000fe20000800000 */
[----:B------:R-:W-:Y:S01]  /*1ce0*/  FMUL R9, R15, R15 ;  /* 0x0000000f0f097220 */ /* 0x000fe20000400000 */
[----:B-----5:R-:W-:-:S03]  /*1cf0*/  FADD R6, R6, R7 ;  /* 0x0000000706067221 */ /* 0x020fc60000000000 */
[----:B------:R-:W-:Y:S01]  /*1d00*/  FMUL R9, R4, R9 ;  /* 0x0000000904097220 */ /* 0x000fe20000400000 */
[----:B------:R-:W-:Y:S01]  /*1d10*/  FFMA R15, R15, R5, R18 ;  /* 0x000000050f0f7223 */ /* 0x000fe20000000012 */
[----:B------:R-:W-:Y:S02]  /*1d20*/  SHF.R.U32.HI R18, RZ, 0x3, R0 ;  /* 0x00000003ff127819 */ /* 0x000fe40000011600 */
[----:B------:R-:W-:Y:S02]  /*1d30*/  FFMA R17, R5, R9, R6 ;  /* 0x0000000905117223 */ /* 0x000fe40000000006 */
[----:B------:R-:W-:Y:S01]  /*1d40*/  @P0 STS [R16+UR4], R15 ;  /* 0x0000000f10000988 */ /* 0x000fe20008000804 */
[----:B------:R-:W-:-:S03]  /*1d50*/  SGXT.U32 R18, R18, 0x2 ;  /* 0x000000021212781a */ /* 0x000fc60000000000 */
[----:B------:R3:W-:Y:S01]  /*1d60*/  @P0 STS [R16+UR4+0x80], R17 ;  /* 0x0000801110000988 */ /* 0x0007e20008000804 */
[----:B------:R-:W-:Y:S01]  /*1d70*/  BAR.SYNC.DEFER_BLOCKING 0x0 ;  /* 0x0000000000007b1d */ /* 0x000fe20000010000 */
[----:B------:R-:W-:Y:S02]  /*1d80*/  LOP3.LUT P0, RZ, R19, R18, RZ, 0xfc, !PT ;  /* 0x0000001213ff7212 */ /* 0x000fe4000780fcff */
[----:B---3--:R-:W-:-:S04]  /*1d90*/  LOP3.LUT R16, R0, 0x7, RZ, 0xc0, !PT ;  /* 0x0000000700107812 */ /* 0x008fc800078ec0ff */
[----:B------:R-:W-:Y:S01]  /*1da0*/  LEA R16, R16, UR4, 0x2 ;  /* 0x0000000410107c11 */ /* 0x000fe2000f8e10ff */
[----:B------:R-:W-:Y:S04]  /*1db0*/  LDS R4, [R20+UR4] ;  /* 0x0000000414047984 */ /* 0x000fe80008000800 */
[----:B------:R-:W-:Y:S04]  /*1dc0*/  LDS R5, [R20+UR4+0x10] ;  /* 0x0000100414057984 */ /* 0x000fe80008000800 */
[----:B------:R-:W-:Y:S04]  /*1dd0*/  LDS R6, [R20+UR4+0x20] ;  /* 0x0000200414067984 */ /* 0x000fe80008000800 */
[----:B------:R-:W3:Y:S04]  /*1de0*/  LDS R7, [R20+UR4+0x30] ;  /* 0x0000300414077984 */ /* 0x000ee80008000800 */
[----:B------:R-:W-:Y:S04]  /*1df0*/  LDS R8, [R20+UR4+0x80] ;  /* 0x0000800414087984 */ /* 0x000fe80008000800 */
[----:B------:R-:W-:Y:S04]  /*1e00*/  LDS R9, [R20+UR4+0x90] ;  /* 0x0000900414097984 */ /* 0x000fe80008000800 */
[----:B------:R-:W-:Y:S04]  /*1e10*/  LDS R10, [R20+UR4+0xa0] ;  /* 0x0000a004140a7984 */ /* 0x000fe80008000800 */
[----:B------:R-:W4:Y:S04]  /*1e20*/  LDS R11, [R20+UR4+0xb0] ;  /* 0x0000b004140b7984 */ /* 0x000f280008000800 */
[----:B------:R-:W-:Y:S04]  /*1e30*/  LDS R12, [R20+UR4+0x100] ;  /* 0x00010004140c7984 */ /* 0x000fe80008000800 */
[----:B------:R-:W-:Y:S04]  /*1e40*/  LDS R13, [R20+UR4+0x110] ;  /* 0x00011004140d7984 */ /* 0x000fe80008000800 */
[----:B------:R-:W-:Y:S04]  /*1e50*/  LDS R14, [R20+UR4+0x120] ;  /* 0x00012004140e7984 */ /* 0x000fe80008000800 */
[----:B------:R-:W5:Y:S01]  /*1e60*/  LDS R15, [R20+UR4+0x130] ;  /* 0x00013004140f7984 */ /* 0x000f620008000800 */
[----:B------:R-:W-:Y:S06]  /*1e70*/  BAR.SYNC.DEFER_BLOCKING 0x0 ;  /* 0x0000000000007b1d */ /* 0x000fec0000010000 */
[----:B---3--:R3:W-:Y:S02]  /*1e80*/  STS.128 [R2], R4 ;  /* 0x0000000402007388 */ /* 0x0087e40000000c00 */
[----:B------:R-:W-:Y:S01]  /*1e90*/  BAR.SYNC.DEFER_BLOCKING 0x0 ;  /* 0x0000000000007b1d */ /* 0x000fe20000010000 */
[----:B---3--:R-:W-:-:S04]  /*1ea0*/  LOP3.LUT R7, R3, 0x7, R0, 0xf8, !PT ;  /* 0x0000000703077812 */ /* 0x008fc800078ef800 */
[C---:B------:R-:W-:Y:S01]  /*1eb0*/  ISETP.LT.AND P0, PT, R7.reuse, 0x20, !P0 ;  /* 0x000000200700780c */ /* 0x040fe20004701270 */
[----:B-1----:R-:W-:-:S04]  /*1ec0*/  IMAD.WIDE R4, R7, 0x4, R24 ;  /* 0x0000000407047825 */ /* 0x002fc800078e0218 */
[----:B--2---:R-:W-:Y:S01]  /*1ed0*/  IMAD.WIDE R22, R7, 0x4, R22 ;  /* 0x0000000407167825 */ /* 0x004fe200078e0216 */
[----:B------:R-:W1:Y:S01]  /*1ee0*/  LDS R17, [R16] ;  /* 0x0000000010117984 */ /* 0x000e620000000800 */
[----:B------:R-:W-:Y:S06]  /*1ef0*/  BAR.SYNC.DEFER_BLOCKING 0x0 ;  /* 0x0000000000007b1d */ /* 0x000fec0000010000 */
[----:B----4-:R-:W-:Y:S02]  /*1f00*/  STS.128 [R2], R8 ;  /* 0x0000000802007388 */ /* 0x010fe40000000c00 */
[----:B------:R-:W-:Y:S06]  /*1f10*/  BAR.SYNC.DEFER_BLOCKING 0x0 ;  /* 0x0000000000007b1d */ /* 0x000fec0000010000 */
[----:B------:R-:W2:Y:S02]  /*1f20*/  LDS R21, [R16] ;  /* 0x0000000010157984 */ /* 0x000ea40000000800 */
[----:B------:R-:W-:Y:S06]  /*1f30*/  BAR.SYNC.DEFER_BLOCKING 0x0 ;  /* 0x0000000000007b1d */ /* 0x000fec0000010000 */
[----:B-----5:R3:W-:Y:S02]  /*1f40*/  STS.128 [R2], R12 ;  /* 0x0000000c02007388 */ /* 0x0207e40000000c00 */
[----:B------:R-:W-:Y:S06]  /*1f50*/  BAR.SYNC.DEFER_BLOCKING 0x0 ;  /* 0x0000000000007b1d */ /* 0x000fec0000010000 */
[----:B-1----:R3:W-:Y:S04]  /*1f60*/  @P0 STG.E desc[UR6][R4.64], R17 ;  /* 0x0000001104000986 */ /* 0x0027e8000c101906 */
[----:B--2---:R3:W-:Y:S01]  /*1f70*/  @P0 STG.E desc[UR6][R22.64], R21 ;  /* 0x0000001516000986 */ /* 0x0047e2000c101906 */
[----:B------:R-:W-:Y:S05]  /*1f80*/  @!P0 EXIT ;  /* 0x000000000000894d */ /* 0x000fea0003800000 */
[----:B---3--:R-:W0:Y:S01]  /*1f90*/  LDS R5, [R16] ;  /* 0x0000000010057984 */ /* 0x008e220000000800 */
[----:B------:R-:W1:Y:S02]  /*1fa0*/  LDC.64 R2, c[0x0][0x238] ;  /* 0x00008e00ff027b82 */ /* 0x000e640000000a00 */
[----:B-1----:R-:W-:-:S05]  /*1fb0*/  IMAD.WIDE R2, R7, 0x4, R2 ;  /* 0x0000000407027825 */ /* 0x002fca00078e0202 */
[----:B0-----:R-:W-:Y:S01]  /*1fc0*/  STG.E desc[UR6][R2.64], R5 ;  /* 0x0000000502007986 */ /* 0x001fe2000c101906 */
[----:B------:R-:W-:Y:S05]  /*1fd0*/  EXIT ;  /* 0x000000000000794d */ /* 0x000fea0003800000 */
.L_x_0:
[----:B------:R-:W-:-:S00]  /*1fe0*/  BRA `(.L_x_0) ;  /* 0xfffffffc00fc7947 */ /* 0x000fc0000383ffff */
[----:B------:R-:W-:-:S00]  /*1ff0*/  NOP ;  /* 0x0000000000007918 */ /* 0x000fc00000000000 */
        /* <DEDUP_REMOVED lines=8> */
.L_x_1:


//--------------------- .nv.shared.triton_per_fused_native_group_norm_7 --------------------------
	.section	.nv.shared.triton_per_fused_native_group_norm_7,"aw",@nobits
	.sectionflags	@""
	.align	16
	.zero		1024


//--------------------- .nv.constant0.triton_per_fused_native_group_norm_7 --------------------------
	.section	.nv.constant0.triton_per_fused_native_group_norm_7,"a",@progbits
	.sectionflags	@""
	.align	4
.nv.constant0.triton_per_fused_native_group_norm_7:
	.zero		584
